//
// Generated by NVIDIA NVVM Compiler
//
// Compiler Build ID: CL-36424714
// Cuda compilation tools, release 13.0, V13.0.88
// Based on NVVM 20.0.0
//

.version 9.0
.target sm_100
.address_size 64

	// .globl	huber_error_forward

.visible .entry huber_error_forward(
	.param .align 4 .b8 huber_error_forward_param_0[4],
	.param .u64 huber_error_forward_param_1,
	.param .u64 huber_error_forward_param_2,
	.param .u64 .ptr .align 1 huber_error_forward_param_3,
	.param .u64 .ptr .align 1 huber_error_forward_param_4,
	.param .u64 .ptr .align 1 huber_error_forward_param_5,
	.param .u64 .ptr .align 1 huber_error_forward_param_6,
	.param .u64 .ptr .align 1 huber_error_forward_param_7,
	.param .u64 .ptr .align 1 huber_error_forward_param_8,
	.param .u64 .ptr .align 1 huber_error_forward_param_9
)
{
	.reg .pred 	%p<12>;
	.reg .b32 	%r<56>;
	.reg .b32 	%f<10>;
	.reg .b64 	%rd<110>;
	.reg .b64 	%fd<5>;

	ld.param.f32 	%f4, [huber_error_forward_param_0];
	ld.param.u64 	%rd51, [huber_error_forward_param_1];
	ld.param.u64 	%rd45, [huber_error_forward_param_2];
	ld.param.u64 	%rd52, [huber_error_forward_param_3];
	ld.param.u64 	%rd46, [huber_error_forward_param_4];
	ld.param.u64 	%rd47, [huber_error_forward_param_5];
	ld.param.u64 	%rd48, [huber_error_forward_param_6];
	ld.param.u64 	%rd49, [huber_error_forward_param_7];
	ld.param.u64 	%rd53, [huber_error_forward_param_8];
	ld.param.u64 	%rd50, [huber_error_forward_param_9];
	cvta.to.global.u64 	%rd1, %rd52;
	cvta.to.global.u64 	%rd2, %rd53;
	mov.u32 	%r20, %ctaid.x;
	mov.u32 	%r21, %ntid.x;
	mov.u32 	%r22, %tid.x;
	mad.lo.s32 	%r54, %r20, %r21, %r22;
	cvt.u64.u32 	%rd54, %r54;
	setp.le.u64 	%p1, %rd51, %rd54;
	@%p1 bra 	$L__BB0_22;
	setp.eq.s64 	%p2, %rd45, 0;
	cvta.to.global.u64 	%rd3, %rd47;
	mov.b32 	%r47, 0;
	mov.b64 	%rd98, 0;
	mov.u32 	%r48, %r54;
	mov.u32 	%r49, %r47;
	@%p2 bra 	$L__BB0_5;
$L__BB0_2:
	not.b64 	%rd56, %rd98;
	add.s64 	%rd57, %rd45, %rd56;
	cvt.u64.u32 	%rd8, %r48;
	and.b64  	%rd9, %rd57, 4294967295;
	shl.b64 	%rd58, %rd57, 3;
	and.b64  	%rd59, %rd58, 34359738360;
	add.s64 	%rd60, %rd1, %rd59;
	ld.global.u64 	%rd10, [%rd60];
	and.b64  	%rd61, %rd10, -4294967296;
	setp.ne.s64 	%p3, %rd61, 0;
	@%p3 bra 	$L__BB0_8;
	cvt.u32.u64 	%r24, %rd10;
	cvt.u32.u64 	%r25, %rd8;
	div.u32 	%r26, %r25, %r24;
	mul.lo.s32 	%r27, %r26, %r24;
	sub.s32 	%r28, %r25, %r27;
	cvt.u64.u32 	%rd100, %r26;
	cvt.u64.u32 	%rd101, %r28;
	bra.uni 	$L__BB0_9;
$L__BB0_4:
	cvt.u64.u32 	%rd98, %r49;
$L__BB0_5:
	setp.eq.s64 	%p5, %rd45, 0;
	cvta.to.global.u64 	%rd6, %rd49;
	mov.b32 	%r50, 0;
	mov.b64 	%rd103, 0;
	mov.u32 	%r51, %r54;
	mov.u32 	%r52, %r50;
	@%p5 bra 	$L__BB0_11;
$L__BB0_6:
	not.b64 	%rd67, %rd103;
	add.s64 	%rd68, %rd45, %rd67;
	cvt.u64.u32 	%rd22, %r51;
	and.b64  	%rd23, %rd68, 4294967295;
	shl.b64 	%rd69, %rd68, 3;
	and.b64  	%rd70, %rd69, 34359738360;
	add.s64 	%rd71, %rd1, %rd70;
	ld.global.u64 	%rd24, [%rd71];
	and.b64  	%rd72, %rd24, -4294967296;
	setp.ne.s64 	%p6, %rd72, 0;
	@%p6 bra 	$L__BB0_14;
	cvt.u32.u64 	%r32, %rd24;
	cvt.u32.u64 	%r33, %rd22;
	div.u32 	%r34, %r33, %r32;
	mul.lo.s32 	%r35, %r34, %r32;
	sub.s32 	%r36, %r33, %r35;
	cvt.u64.u32 	%rd104, %r34;
	cvt.u64.u32 	%rd105, %r36;
	bra.uni 	$L__BB0_15;
$L__BB0_8:
	div.u64 	%rd100, %rd8, %rd10;
	mul.lo.s64 	%rd62, %rd100, %rd10;
	sub.s64 	%rd101, %rd8, %rd62;
$L__BB0_9:
	shl.b64 	%rd63, %rd9, 3;
	add.s64 	%rd64, %rd3, %rd63;
	ld.global.u64 	%rd65, [%rd64];
	cvt.u32.u64 	%r29, %rd65;
	cvt.u32.u64 	%r30, %rd101;
	mad.lo.s32 	%r49, %r29, %r30, %r49;
	cvt.u32.u64 	%r48, %rd100;
	add.s32 	%r47, %r47, 1;
	cvt.u64.u32 	%rd98, %r47;
	setp.gt.u64 	%p4, %rd45, %rd98;
	@%p4 bra 	$L__BB0_2;
	bra.uni 	$L__BB0_4;
$L__BB0_10:
	cvt.u64.u32 	%rd103, %r52;
$L__BB0_11:
	setp.eq.s64 	%p8, %rd45, 0;
	cvta.to.global.u64 	%rd20, %rd50;
	mov.b32 	%r53, 0;
	mov.b64 	%rd109, 0;
	mov.u32 	%r55, %r53;
	@%p8 bra 	$L__BB0_19;
$L__BB0_12:
	not.b64 	%rd78, %rd109;
	add.s64 	%rd79, %rd45, %rd78;
	cvt.u64.u32 	%rd33, %r54;
	and.b64  	%rd34, %rd79, 4294967295;
	shl.b64 	%rd80, %rd79, 3;
	and.b64  	%rd81, %rd80, 34359738360;
	add.s64 	%rd82, %rd1, %rd81;
	ld.global.u64 	%rd35, [%rd82];
	and.b64  	%rd83, %rd35, -4294967296;
	setp.ne.s64 	%p9, %rd83, 0;
	@%p9 bra 	$L__BB0_16;
	cvt.u32.u64 	%r40, %rd35;
	cvt.u32.u64 	%r41, %rd33;
	div.u32 	%r42, %r41, %r40;
	mul.lo.s32 	%r43, %r42, %r40;
	sub.s32 	%r44, %r41, %r43;
	cvt.u64.u32 	%rd107, %r42;
	cvt.u64.u32 	%rd108, %r44;
	bra.uni 	$L__BB0_17;
$L__BB0_14:
	div.u64 	%rd104, %rd22, %rd24;
	mul.lo.s64 	%rd73, %rd104, %rd24;
	sub.s64 	%rd105, %rd22, %rd73;
$L__BB0_15:
	shl.b64 	%rd74, %rd23, 3;
	add.s64 	%rd75, %rd6, %rd74;
	ld.global.u64 	%rd76, [%rd75];
	cvt.u32.u64 	%r37, %rd76;
	cvt.u32.u64 	%r38, %rd105;
	mad.lo.s32 	%r52, %r37, %r38, %r52;
	cvt.u32.u64 	%r51, %rd104;
	add.s32 	%r50, %r50, 1;
	cvt.u64.u32 	%rd103, %r50;
	setp.gt.u64 	%p7, %rd45, %rd103;
	@%p7 bra 	$L__BB0_6;
	bra.uni 	$L__BB0_10;
$L__BB0_16:
	div.u64 	%rd107, %rd33, %rd35;
	mul.lo.s64 	%rd84, %rd107, %rd35;
	sub.s64 	%rd108, %rd33, %rd84;
$L__BB0_17:
	shl.b64 	%rd85, %rd34, 3;
	add.s64 	%rd86, %rd20, %rd85;
	ld.global.u64 	%rd87, [%rd86];
	cvt.u32.u64 	%r45, %rd87;
	cvt.u32.u64 	%r46, %rd108;
	mad.lo.s32 	%r55, %r45, %r46, %r55;
	cvt.u32.u64 	%r54, %rd107;
	add.s32 	%r53, %r53, 1;
	cvt.u64.u32 	%rd109, %r53;
	setp.gt.u64 	%p10, %rd45, %rd109;
	@%p10 bra 	$L__BB0_12;
	cvt.u64.u32 	%rd109, %r55;
$L__BB0_19:
	cvta.to.global.u64 	%rd88, %rd46;
	shl.b64 	%rd89, %rd98, 2;
	add.s64 	%rd90, %rd88, %rd89;
	ld.global.f32 	%f5, [%rd90];
	cvta.to.global.u64 	%rd91, %rd48;
	shl.b64 	%rd92, %rd103, 2;
	add.s64 	%rd93, %rd91, %rd92;
	ld.global.f32 	%f6, [%rd93];
	sub.f32 	%f2, %f5, %f6;
	abs.f32 	%f3, %f2;
	setp.geu.f32 	%p11, %f3, %f4;
	@%p11 bra 	$L__BB0_21;
	mul.f32 	%f8, %f2, %f2;
	mul.f32 	%f9, %f8, 0f3F000000;
	shl.b64 	%rd96, %rd109, 2;
	add.s64 	%rd97, %rd2, %rd96;
	st.global.f32 	[%rd97], %f9;
	bra.uni 	$L__BB0_22;
$L__BB0_21:
	cvt.f64.f32 	%fd1, %f4;
	cvt.f64.f32 	%fd2, %f3;
	fma.rn.f64 	%fd3, %fd1, 0dBFE0000000000000, %fd2;
	mul.f64 	%fd4, %fd3, %fd1;
	cvt.rn.f32.f64 	%f7, %fd4;
	shl.b64 	%rd94, %rd109, 2;
	add.s64 	%rd95, %rd2, %rd94;
	st.global.f32 	[%rd95], %f7;
$L__BB0_22:
	ret;

}
	// .globl	huber_error_backward
.visible .entry huber_error_backward(
	.param .align 4 .b8 huber_error_backward_param_0[4],
	.param .u64 huber_error_backward_param_1,
	.param .u64 huber_error_backward_param_2,
	.param .u64 .ptr .align 1 huber_error_backward_param_3,
	.param .u64 .ptr .align 1 huber_error_backward_param_4,
	.param .u64 .ptr .align 1 huber_error_backward_param_5,
	.param .u64 .ptr .align 1 huber_error_backward_param_6,
	.param .u64 .ptr .align 1 huber_error_backward_param_7,
	.param .u64 .ptr .align 1 huber_error_backward_param_8,
	.param .u64 .ptr .align 1 huber_error_backward_param_9,
	.param .u64 .ptr .align 1 huber_error_backward_param_10,
	.param .u64 .ptr .align 1 huber_error_backward_param_11
)
{
	.reg .pred 	%p<13>;
	.reg .b32 	%r<53>;
	.reg .b32 	%f<17>;
	.reg .b64 	%rd<117>;

	ld.param.f32 	%f6, [huber_error_backward_param_0];
	ld.param.u64 	%rd50, [huber_error_backward_param_1];
	ld.param.u64 	%rd41, [huber_error_backward_param_2];
	ld.param.u64 	%rd51, [huber_error_backward_param_3];
	ld.param.u64 	%rd42, [huber_error_backward_param_4];
	ld.param.u64 	%rd44, [huber_error_backward_param_6];
	ld.param.u64 	%rd45, [huber_error_backward_param_7];
	ld.param.u64 	%rd46, [huber_error_backward_param_8];
	ld.param.u64 	%rd47, [huber_error_backward_param_9];
	ld.param.u64 	%rd48, [huber_error_backward_param_10];
	ld.param.u64 	%rd49, [huber_error_backward_param_11];
	cvta.to.global.u64 	%rd1, %rd51;
	mov.u32 	%r20, %ctaid.x;
	mov.u32 	%r21, %ntid.x;
	mov.u32 	%r22, %tid.x;
	mad.lo.s32 	%r51, %r20, %r21, %r22;
	cvt.u64.u32 	%rd52, %r51;
	setp.le.u64 	%p1, %rd50, %rd52;
	@%p1 bra 	$L__BB1_23;
	setp.eq.s64 	%p2, %rd41, 0;
	cvta.to.global.u64 	%rd2, %rd44;
	mov.b32 	%r44, 0;
	mov.b64 	%rd105, 0;
	mov.u32 	%r45, %r51;
	mov.u32 	%r46, %r44;
	@%p2 bra 	$L__BB1_5;
$L__BB1_2:
	not.b64 	%rd54, %rd105;
	add.s64 	%rd55, %rd41, %rd54;
	and.b64  	%rd7, %rd55, 4294967295;
	shl.b64 	%rd56, %rd55, 3;
	and.b64  	%rd57, %rd56, 34359738360;
	add.s64 	%rd58, %rd1, %rd57;
	ld.global.u64 	%rd8, [%rd58];
	and.b64  	%rd59, %rd8, -4294967296;
	setp.ne.s64 	%p3, %rd59, 0;
	@%p3 bra 	$L__BB1_8;
	cvt.u32.u64 	%r24, %rd8;
	div.u32 	%r25, %r45, %r24;
	mul.lo.s32 	%r26, %r25, %r24;
	sub.s32 	%r27, %r45, %r26;
	cvt.u64.u32 	%rd107, %r25;
	cvt.u64.u32 	%rd108, %r27;
	bra.uni 	$L__BB1_9;
$L__BB1_4:
	cvt.u64.u32 	%rd105, %r46;
$L__BB1_5:
	setp.eq.s64 	%p5, %rd41, 0;
	cvta.to.global.u64 	%rd5, %rd47;
	mov.b32 	%r47, 0;
	mov.b64 	%rd110, 0;
	mov.u32 	%r48, %r51;
	mov.u32 	%r49, %r47;
	@%p5 bra 	$L__BB1_11;
$L__BB1_6:
	not.b64 	%rd66, %rd110;
	add.s64 	%rd67, %rd41, %rd66;
	and.b64  	%rd20, %rd67, 4294967295;
	shl.b64 	%rd68, %rd67, 3;
	and.b64  	%rd69, %rd68, 34359738360;
	add.s64 	%rd70, %rd1, %rd69;
	ld.global.u64 	%rd21, [%rd70];
	and.b64  	%rd71, %rd21, -4294967296;
	setp.ne.s64 	%p6, %rd71, 0;
	@%p6 bra 	$L__BB1_14;
	cvt.u32.u64 	%r31, %rd21;
	div.u32 	%r32, %r48, %r31;
	mul.lo.s32 	%r33, %r32, %r31;
	sub.s32 	%r34, %r48, %r33;
	cvt.u64.u32 	%rd111, %r32;
	cvt.u64.u32 	%rd112, %r34;
	bra.uni 	$L__BB1_15;
$L__BB1_8:
	cvt.u64.u32 	%rd60, %r45;
	div.u64 	%rd107, %rd60, %rd8;
	mul.lo.s64 	%rd61, %rd107, %rd8;
	sub.s64 	%rd108, %rd60, %rd61;
$L__BB1_9:
	shl.b64 	%rd62, %rd7, 3;
	add.s64 	%rd63, %rd2, %rd62;
	ld.global.u64 	%rd64, [%rd63];
	cvt.u32.u64 	%r28, %rd64;
	cvt.u32.u64 	%r29, %rd108;
	mad.lo.s32 	%r46, %r28, %r29, %r46;
	cvt.u32.u64 	%r45, %rd107;
	add.s32 	%r44, %r44, 1;
	cvt.u64.u32 	%rd105, %r44;
	setp.gt.u64 	%p4, %rd41, %rd105;
	@%p4 bra 	$L__BB1_2;
	bra.uni 	$L__BB1_4;
$L__BB1_10:
	cvt.u64.u32 	%rd110, %r49;
$L__BB1_11:
	setp.eq.s64 	%p8, %rd41, 0;
	cvta.to.global.u64 	%rd18, %rd49;
	mov.b32 	%r50, 0;
	mov.b64 	%rd116, 0;
	mov.u32 	%r52, %r50;
	@%p8 bra 	$L__BB1_19;
$L__BB1_12:
	not.b64 	%rd78, %rd116;
	add.s64 	%rd79, %rd41, %rd78;
	and.b64  	%rd30, %rd79, 4294967295;
	shl.b64 	%rd80, %rd79, 3;
	and.b64  	%rd81, %rd80, 34359738360;
	add.s64 	%rd82, %rd1, %rd81;
	ld.global.u64 	%rd31, [%rd82];
	and.b64  	%rd83, %rd31, -4294967296;
	setp.ne.s64 	%p9, %rd83, 0;
	@%p9 bra 	$L__BB1_16;
	cvt.u32.u64 	%r38, %rd31;
	div.u32 	%r39, %r51, %r38;
	mul.lo.s32 	%r40, %r39, %r38;
	sub.s32 	%r41, %r51, %r40;
	cvt.u64.u32 	%rd114, %r39;
	cvt.u64.u32 	%rd115, %r41;
	bra.uni 	$L__BB1_17;
$L__BB1_14:
	cvt.u64.u32 	%rd72, %r48;
	div.u64 	%rd111, %rd72, %rd21;
	mul.lo.s64 	%rd73, %rd111, %rd21;
	sub.s64 	%rd112, %rd72, %rd73;
$L__BB1_15:
	shl.b64 	%rd74, %rd20, 3;
	add.s64 	%rd75, %rd5, %rd74;
	ld.global.u64 	%rd76, [%rd75];
	cvt.u32.u64 	%r35, %rd76;
	cvt.u32.u64 	%r36, %rd112;
	mad.lo.s32 	%r49, %r35, %r36, %r49;
	cvt.u32.u64 	%r48, %rd111;
	add.s32 	%r47, %r47, 1;
	cvt.u64.u32 	%rd110, %r47;
	setp.gt.u64 	%p7, %rd41, %rd110;
	@%p7 bra 	$L__BB1_6;
	bra.uni 	$L__BB1_10;
$L__BB1_16:
	cvt.u64.u32 	%rd84, %r51;
	div.u64 	%rd114, %rd84, %rd31;
	mul.lo.s64 	%rd85, %rd114, %rd31;
	sub.s64 	%rd115, %rd84, %rd85;
$L__BB1_17:
	shl.b64 	%rd86, %rd30, 3;
	add.s64 	%rd87, %rd18, %rd86;
	ld.global.u64 	%rd88, [%rd87];
	cvt.u32.u64 	%r42, %rd88;
	cvt.u32.u64 	%r43, %rd115;
	mad.lo.s32 	%r52, %r42, %r43, %r52;
	cvt.u32.u64 	%r51, %rd114;
	add.s32 	%r50, %r50, 1;
	cvt.u64.u32 	%rd116, %r50;
	setp.gt.u64 	%p10, %rd41, %rd116;
	@%p10 bra 	$L__BB1_12;
	cvt.u64.u32 	%rd116, %r52;
$L__BB1_19:
	cvta.to.global.u64 	%rd89, %rd42;
	shl.b64 	%rd90, %rd105, 2;
	add.s64 	%rd91, %rd89, %rd90;
	ld.global.f32 	%f8, [%rd91];
	cvta.to.global.u64 	%rd92, %rd45;
	shl.b64 	%rd93, %rd110, 2;
	add.s64 	%rd94, %rd92, %rd93;
	ld.global.f32 	%f9, [%rd94];
	sub.f32 	%f1, %f8, %f9;
	cvta.to.global.u64 	%rd95, %rd48;
	shl.b64 	%rd96, %rd116, 2;
	add.s64 	%rd97, %rd95, %rd96;
	ld.global.f32 	%f2, [%rd97];
	setp.eq.f32 	%p11, %f1, 0f00000000;
	mov.f32 	%f16, 0f00000000;
	@%p11 bra 	$L__BB1_22;
	abs.f32 	%f10, %f1;
	setp.lt.f32 	%p12, %f10, %f6;
	mov.f32 	%f16, %f1;
	@%p12 bra 	$L__BB1_22;
	copysign.f32 	%f16, %f1, %f6;
$L__BB1_22:
	ld.param.u64 	%rd104, [huber_error_backward_param_5];
	mul.f32 	%f11, %f2, %f16;
	cvta.to.global.u64 	%rd98, %rd104;
	add.s64 	%rd100, %rd98, %rd90;
	ld.global.f32 	%f12, [%rd100];
	add.f32 	%f13, %f12, %f11;
	st.global.f32 	[%rd100], %f13;
	cvta.to.global.u64 	%rd101, %rd46;
	add.s64 	%rd103, %rd101, %rd93;
	ld.global.f32 	%f14, [%rd103];
	sub.f32 	%f15, %f14, %f11;
	st.global.f32 	[%rd103], %f15;
$L__BB1_23:
	ret;

}


// ===== COMPILED SASS (sm_100) =====

	.target	sm_100

	.elftype	@"ET_EXEC"


//--------------------- .note.nv.tkinfo           --------------------------
	.section	.note.nv.tkinfo,"",@"SHT_NOTE"
	.sectionflags	@"SHF_NOTE_NV_TKINFO"
	.tkinfo
        /*0018*/ 	.word	0x00000002
        /*0030*/ 	.string	""
        /*0030*/ 	.string	"ptxas"
        /*0030*/ 	.string	"Cuda compilation tools, release 13.0, V13.0.88"
        /*0030*/ 	.string	"Build cuda_13.0.r13.0/compiler.36424714_0"
        /*0030*/ 	.string	"-arch sm_100 -m 64 "



//--------------------- .note.nv.cuinfo           --------------------------
	.section	.note.nv.cuinfo,"",@"SHT_NOTE"
	.sectionflags	@"SHF_NOTE_NV_CUINFO"
        /*0018*/ 	.short	0x0002
        /*001a*/ 	.short	0x0064
        /*001c*/ 	.short	0x0082
	.zero		2


//--------------------- .nv.info                  --------------------------
	.section	.nv.info,"",@"SHT_CUDA_INFO"
	.align	4


	//----- nvinfo : EIATTR_REGCOUNT
	.align		4
        /*0000*/ 	.byte	0x04, 0x2f
        /*0002*/ 	.short	(.L_1 - .L_0)
	.align		4
.L_0:
        /*0004*/ 	.word	index@(huber_error_forward)
        /*0008*/ 	.word	0x0000001c


	//----- nvinfo : EIATTR_FRAME_SIZE
	.align		4
.L_1:
        /*000c*/ 	.byte	0x04, 0x11
        /*000e*/ 	.short	(.L_3 - .L_2)
	.align		4
.L_2:
        /*0010*/ 	.word	index@($__internal_1_$__cuda_sm20_div_u64)
        /*0014*/ 	.word	0x00000000


	//----- nvinfo : EIATTR_FRAME_SIZE
	.align		4
.L_3:
        /*0018*/ 	.byte	0x04, 0x11
        /*001a*/ 	.short	(.L_5 - .L_4)
	.align		4
.L_4:
        /*001c*/ 	.word	index@(huber_error_forward)
        /*0020*/ 	.word	0x00000000


	//----- nvinfo : EIATTR_REGCOUNT
	.align		4
.L_5:
        /*0024*/ 	.byte	0x04, 0x2f
        /*0026*/ 	.short	(.L_7 - .L_6)
	.align		4
.L_6:
        /*0028*/ 	.word	index@(huber_error_backward)
        /*002c*/ 	.word	0x0000001c


	//----- nvinfo : EIATTR_FRAME_SIZE
	.align		4
.L_7:
        /*0030*/ 	.byte	0x04, 0x11
        /*0032*/ 	.short	(.L_9 - .L_8)
	.align		4
.L_8:
        /*0034*/ 	.word	index@($__internal_0_$__cuda_sm20_div_u64)
        /*0038*/ 	.word	0x00000000


	//----- nvinfo : EIATTR_FRAME_SIZE
	.align		4
.L_9:
        /*003c*/ 	.byte	0x04, 0x11
        /*003e*/ 	.short	(.L_11 - .L_10)
	.align		4
.L_10:
        /*0040*/ 	.word	index@(huber_error_backward)
        /*0044*/ 	.word	0x00000000


	//----- nvinfo : EIATTR_MIN_STACK_SIZE
	.align		4
.L_11:
        /*0048*/ 	.byte	0x04, 0x12
        /*004a*/ 	.short	(.L_13 - .L_12)
	.align		4
.L_12:
        /*004c*/ 	.word	index@(huber_error_backward)
        /*0050*/ 	.word	0x00000000


	//----- nvinfo : EIATTR_MIN_STACK_SIZE
	.align		4
.L_13:
        /*0054*/ 	.byte	0x04, 0x12
        /*0056*/ 	.short	(.L_15 - .L_14)
	.align		4
.L_14:
        /*0058*/ 	.word	index@(huber_error_forward)
        /*005c*/ 	.word	0x00000000
.L_15:


//--------------------- .nv.compat                --------------------------
	.section	.nv.compat,"",@"SHT_CUDA_COMPAT_INFO"
	.align	4
        /*0000*/ 	.byte	0x02, 0x09, 0x00, 0x00, 0x02, 0x02, 0x01, 0x00, 0x02, 0x05, 0x05, 0x00, 0x03, 0x07, 0x01, 0x01
        /*0010*/ 	.byte	0x02, 0x03, 0x00, 0x00, 0x02, 0x06, 0x01, 0x00, 0x04, 0x0b, 0x08, 0x00, 0x01, 0x00, 0x00, 0x00
        /*0020*/ 	.byte	0x00, 0x00, 0x00, 0x00


//--------------------- .nv.info.huber_error_backward --------------------------
	.section	.nv.info.huber_error_backward,"",@"SHT_CUDA_INFO"
	.sectionflags	@""
	.align	4


	//----- nvinfo : EIATTR_CUDA_API_VERSION
	.align		4
        /*0000*/ 	.byte	0x04, 0x37
        /*0002*/ 	.short	(.L_17 - .L_16)
.L_16:
        /*0004*/ 	.word	0x00000082


	//----- nvinfo : EIATTR_KPARAM_INFO
	.align		4
.L_17:
        /*0008*/ 	.byte	0x04, 0x17
        /*000a*/ 	.short	(.L_19 - .L_18)
.L_18:
        /*000c*/ 	.word	0x00000000
        /*0010*/ 	.short	0x000b
        /*0012*/ 	.short	0x0058
        /*0014*/ 	.byte	0x00, 0xf5, 0x21, 0x00


	//----- nvinfo : EIATTR_KPARAM_INFO
	.align		4
.L_19:
        /*0018*/ 	.byte	0x04, 0x17
        /*001a*/ 	.short	(.L_21 - .L_20)
.L_20:
        /*001c*/ 	.word	0x00000000
        /*0020*/ 	.short	0x000a
        /*0022*/ 	.short	0x0050
        /*0024*/ 	.byte	0x00, 0xf5, 0x21, 0x00


	//----- nvinfo : EIATTR_KPARAM_INFO
	.align		4
.L_21:
        /*0028*/ 	.byte	0x04, 0x17
        /*002a*/ 	.short	(.L_23 - .L_22)
.L_22:
        /*002c*/ 	.word	0x00000000
        /*0030*/ 	.short	0x0009
        /*0032*/ 	.short	0x0048
        /*0034*/ 	.byte	0x00, 0xf5, 0x21, 0x00


	//----- nvinfo : EIATTR_KPARAM_INFO
	.align		4
.L_23:
        /*0038*/ 	.byte	0x04, 0x17
        /*003a*/ 	.short	(.L_25 - .L_24)
.L_24:
        /*003c*/ 	.word	0x00000000
        /*0040*/ 	.short	0x0008
        /*0042*/ 	.short	0x0040
        /*0044*/ 	.byte	0x00, 0xf5, 0x21, 0x00


	//----- nvinfo : EIATTR_KPARAM_INFO
	.align		4
.L_25:
        /*0048*/ 	.byte	0x04, 0x17
        /*004a*/ 	.short	(.L_27 - .L_26)
.L_26:
        /*004c*/ 	.word	0x00000000
        /*0050*/ 	.short	0x0007
        /*0052*/ 	.short	0x0038
        /*0054*/ 	.byte	0x00, 0xf5, 0x21, 0x00


	//----- nvinfo : EIATTR_KPARAM_INFO
	.align		4
.L_27:
        /*0058*/ 	.byte	0x04, 0x17
        /*005a*/ 	.short	(.L_29 - .L_28)
.L_28:
        /*005c*/ 	.word	0x00000000
        /*0060*/ 	.short	0x0006
        /*0062*/ 	.short	0x0030
        /*0064*/ 	.byte	0x00, 0xf5, 0x21, 0x00


	//----- nvinfo : EIATTR_KPARAM_INFO
	.align		4
.L_29:
        /*0068*/ 	.byte	0x04, 0x17
        /*006a*/ 	.short	(.L_31 - .L_30)
.L_30:
        /*006c*/ 	.word	0x00000000
        /*0070*/ 	.short	0x0005
        /*0072*/ 	.short	0x0028
        /*0074*/ 	.byte	0x00, 0xf5, 0x21, 0x00


	//----- nvinfo : EIATTR_KPARAM_INFO
	.align		4
.L_31:
        /*0078*/ 	.byte	0x04, 0x17
        /*007a*/ 	.short	(.L_33 - .L_32)
.L_32:
        /*007c*/ 	.word	0x00000000
        /*0080*/ 	.short	0x0004
        /*0082*/ 	.short	0x0020
        /*0084*/ 	.byte	0x00, 0xf5, 0x21, 0x00


	//----- nvinfo : EIATTR_KPARAM_INFO
	.align		4
.L_33:
        /*0088*/ 	.byte	0x04, 0x17
        /*008a*/ 	.short	(.L_35 - .L_34)
.L_34:
        /*008c*/ 	.word	0x00000000
        /*0090*/ 	.short	0x0003
        /*0092*/ 	.short	0x0018
        /*0094*/ 	.byte	0x00, 0xf5, 0x21, 0x00


	//----- nvinfo : EIATTR_KPARAM_INFO
	.align		4
.L_35:
        /*0098*/ 	.byte	0x04, 0x17
        /*009a*/ 	.short	(.L_37 - .L_36)
.L_36:
        /*009c*/ 	.word	0x00000000
        /*00a0*/ 	.short	0x0002
        /*00a2*/ 	.short	0x0010
        /*00a4*/ 	.byte	0x00, 0xf0, 0x21, 0x00


	//----- nvinfo : EIATTR_KPARAM_INFO
	.align		4
.L_37:
        /*00a8*/ 	.byte	0x04, 0x17
        /*00aa*/ 	.short	(.L_39 - .L_38)
.L_38:
        /*00ac*/ 	.word	0x00000000
        /*00b0*/ 	.short	0x0001
        /*00b2*/ 	.short	0x0008
        /*00b4*/ 	.byte	0x00, 0xf0, 0x21, 0x00


	//----- nvinfo : EIATTR_KPARAM_INFO
	.align		4
.L_39:
        /*00b8*/ 	.byte	0x04, 0x17
        /*00ba*/ 	.short	(.L_41 - .L_40)
.L_40:
        /*00bc*/ 	.word	0x00000000
        /*00c0*/ 	.short	0x0000
        /*00c2*/ 	.short	0x0000
        /*00c4*/ 	.byte	0x00, 0xf0, 0x11, 0x00


	//----- nvinfo : EIATTR_SPARSE_MMA_MASK
	.align		4
.L_41:
        /*00c8*/ 	.byte	0x03, 0x50
        /*00ca*/ 	.short	0x0000


	//----- nvinfo : EIATTR_MAXREG_COUNT
	.align		4
        /*00cc*/ 	.byte	0x03, 0x1b
        /*00ce*/ 	.short	0x00ff


	//----- nvinfo : EIATTR_MERCURY_ISA_VERSION
	.align		4
        /*00d0*/ 	.byte	0x03, 0x5f
        /*00d2*/ 	.short	0x0101


	//----- nvinfo : EIATTR_VRC_CTA_INIT_COUNT
	.align		4
        /*00d4*/ 	.byte	0x02, 0x4a
	.zero		1
	.zero		1


	//----- nvinfo : EIATTR_EXIT_INSTR_OFFSETS
	.align		4
        /*00d8*/ 	.byte	0x04, 0x1c
        /*00da*/ 	.short	(.L_43 - .L_42)


	//   ....[0]....
.L_42:
        /*00dc*/ 	.word	0x00000080


	//   ....[1]....
        /*00e0*/ 	.word	0x00000fa0


	//----- nvinfo : EIATTR_CRS_STACK_SIZE
	.align		4
.L_43:
        /*00e4*/ 	.byte	0x04, 0x1e
        /*00e6*/ 	.short	(.L_45 - .L_44)
.L_44:
        /*00e8*/ 	.word	0x00000000


	//----- nvinfo : EIATTR_CBANK_PARAM_SIZE
	.align		4
.L_45:
        /*00ec*/ 	.byte	0x03, 0x19
        /*00ee*/ 	.short	0x0060


	//----- nvinfo : EIATTR_PARAM_CBANK
	.align		4
        /*00f0*/ 	.byte	0x04, 0x0a
        /*00f2*/ 	.short	(.L_47 - .L_46)
	.align		4
.L_46:
        /*00f4*/ 	.word	index@(.nv.constant0.huber_error_backward)
        /*00f8*/ 	.short	0x0380
        /*00fa*/ 	.short	0x0060


	//----- nvinfo : EIATTR_SW_WAR
	.align		4
.L_47:
        /*00fc*/ 	.byte	0x04, 0x36
        /*00fe*/ 	.short	(.L_49 - .L_48)
.L_48:
        /*0100*/ 	.word	0x00000008
.L_49:


//--------------------- .nv.info.huber_error_forward --------------------------
	.section	.nv.info.huber_error_forward,"",@"SHT_CUDA_INFO"
	.sectionflags	@""
	.align	4


	//----- nvinfo : EIATTR_CUDA_API_VERSION
	.align		4
        /*0000*/ 	.byte	0x04, 0x37
        /*0002*/ 	.short	(.L_51 - .L_50)
.L_50:
        /*0004*/ 	.word	0x00000082


	//----- nvinfo : EIATTR_KPARAM_INFO
	.align		4
.L_51:
        /*0008*/ 	.byte	0x04, 0x17
        /*000a*/ 	.short	(.L_53 - .L_52)
.L_52:
        /*000c*/ 	.word	0x00000000
        /*0010*/ 	.short	0x0009
        /*0012*/ 	.short	0x0048
        /*0014*/ 	.byte	0x00, 0xf5, 0x21, 0x00


	//----- nvinfo : EIATTR_KPARAM_INFO
	.align		4
.L_53:
        /*0018*/ 	.byte	0x04, 0x17
        /*001a*/ 	.short	(.L_55 - .L_54)
.L_54:
        /*001c*/ 	.word	0x00000000
        /*0020*/ 	.short	0x0008
        /*0022*/ 	.short	0x0040
        /*0024*/ 	.byte	0x00, 0xf5, 0x21, 0x00


	//----- nvinfo : EIATTR_KPARAM_INFO
	.align		4
.L_55:
        /*0028*/ 	.byte	0x04, 0x17
        /*002a*/ 	.short	(.L_57 - .L_56)
.L_56:
        /*002c*/ 	.word	0x00000000
        /*0030*/ 	.short	0x0007
        /*0032*/ 	.short	0x0038
        /*0034*/ 	.byte	0x00, 0xf5, 0x21, 0x00


	//----- nvinfo : EIATTR_KPARAM_INFO
	.align		4
.L_57:
        /*0038*/ 	.byte	0x04, 0x17
        /*003a*/ 	.short	(.L_59 - .L_58)
.L_58:
        /*003c*/ 	.word	0x00000000
        /*0040*/ 	.short	0x0006
        /*0042*/ 	.short	0x0030
        /*0044*/ 	.byte	0x00, 0xf5, 0x21, 0x00


	//----- nvinfo : EIATTR_KPARAM_INFO
	.align		4
.L_59:
        /*0048*/ 	.byte	0x04, 0x17
        /*004a*/ 	.short	(.L_61 - .L_60)
.L_60:
        /*004c*/ 	.word	0x00000000
        /*0050*/ 	.short	0x0005
        /*0052*/ 	.short	0x0028
        /*0054*/ 	.byte	0x00, 0xf5, 0x21, 0x00


	//----- nvinfo : EIATTR_KPARAM_INFO
	.align		4
.L_61:
        /*0058*/ 	.byte	0x04, 0x17
        /*005a*/ 	.short	(.L_63 - .L_62)
.L_62:
        /*005c*/ 	.word	0x00000000
        /*0060*/ 	.short	0x0004
        /*0062*/ 	.short	0x0020
        /*0064*/ 	.byte	0x00, 0xf5, 0x21, 0x00


	//----- nvinfo : EIATTR_KPARAM_INFO
	.align		4
.L_63:
        /*0068*/ 	.byte	0x04, 0x17
        /*006a*/ 	.short	(.L_65 - .L_64)
.L_64:
        /*006c*/ 	.word	0x00000000
        /*0070*/ 	.short	0x0003
        /*0072*/ 	.short	0x0018
        /*0074*/ 	.byte	0x00, 0xf5, 0x21, 0x00


	//----- nvinfo : EIATTR_KPARAM_INFO
	.align		4
.L_65:
        /*0078*/ 	.byte	0x04, 0x17
        /*007a*/ 	.short	(.L_67 - .L_66)
.L_66:
        /*007c*/ 	.word	0x00000000
        /*0080*/ 	.short	0x0002
        /*0082*/ 	.short	0x0010
        /*0084*/ 	.byte	0x00, 0xf0, 0x21, 0x00


	//----- nvinfo : EIATTR_KPARAM_INFO
	.align		4
.L_67:
        /*0088*/ 	.byte	0x04, 0x17
        /*008a*/ 	.short	(.L_69 - .L_68)
.L_68:
        /*008c*/ 	.word	0x00000000
        /*0090*/ 	.short	0x0001
        /*0092*/ 	.short	0x0008
        /*0094*/ 	.byte	0x00, 0xf0, 0x21, 0x00


	//----- nvinfo : EIATTR_KPARAM_INFO
	.align		4
.L_69:
        /*0098*/ 	.byte	0x04, 0x17
        /*009a*/ 	.short	(.L_71 - .L_70)
.L_70:
        /*009c*/ 	.word	0x00000000
        /*00a0*/ 	.short	0x0000
        /*00a2*/ 	.short	0x0000
        /*00a4*/ 	.byte	0x00, 0xf0, 0x11, 0x00


	//----- nvinfo : EIATTR_SPARSE_MMA_MASK
	.align		4
.L_71:
        /*00a8*/ 	.byte	0x03, 0x50
        /*00aa*/ 	.short	0x0000


	//----- nvinfo : EIATTR_MAXREG_COUNT
	.align		4
        /*00ac*/ 	.byte	0x03, 0x1b
        /*00ae*/ 	.short	0x00ff


	//----- nvinfo : EIATTR_MERCURY_ISA_VERSION
	.align		4
        /*00b0*/ 	.byte	0x03, 0x5f
        /*00b2*/ 	.short	0x0101


	//----- nvinfo : EIATTR_VRC_CTA_INIT_COUNT
	.align		4
        /*00b4*/ 	.byte	0x02, 0x4a
	.zero		1
	.zero		1


	//----- nvinfo : EIATTR_EXIT_INSTR_OFFSETS
	.align		4
        /*00b8*/ 	.byte	0x04, 0x1c
        /*00ba*/ 	.short	(.L_73 - .L_72)


	//   ....[0]....
.L_72:
        /*00bc*/ 	.word	0x00000080


	//   ....[1]....
        /*00c0*/ 	.word	0x00000e40


	//   ....[2]....
        /*00c4*/ 	.word	0x00000ee0


	//----- nvinfo : EIATTR_CRS_STACK_SIZE
	.align		4
.L_73:
        /*00c8*/ 	.byte	0x04, 0x1e
        /*00ca*/ 	.short	(.L_75 - .L_74)
.L_74:
        /*00cc*/ 	.word	0x00000000


	//----- nvinfo : EIATTR_CBANK_PARAM_SIZE
	.align		4
.L_75:
        /*00d0*/ 	.byte	0x03, 0x19
        /*00d2*/ 	.short	0x0050


	//----- nvinfo : EIATTR_PARAM_CBANK
	.align		4
        /*00d4*/ 	.byte	0x04, 0x0a
        /*00d6*/ 	.short	(.L_77 - .L_76)
	.align		4
.L_76:
        /*00d8*/ 	.word	index@(.nv.constant0.huber_error_forward)
        /*00dc*/ 	.short	0x0380
        /*00de*/ 	.short	0x0050


	//----- nvinfo : EIATTR_SW_WAR
	.align		4
.L_77:
        /*00e0*/ 	.byte	0x04, 0x36
        /*00e2*/ 	.short	(.L_79 - .L_78)
.L_78:
        /*00e4*/ 	.word	0x00000008
.L_79:


//--------------------- .nv.callgraph             --------------------------
	.section	.nv.callgraph,"",@"SHT_CUDA_CALLGRAPH"
	.align	4
	.sectionentsize	8
	.align		4
        /*0000*/ 	.word	0x00000000
	.align		4
        /*0004*/ 	.word	0xffffffff
	.align		4
        /*0008*/ 	.word	0x00000000
	.align		4
        /*000c*/ 	.word	0xfffffffe
	.align		4
        /*0010*/ 	.word	0x00000000
	.align		4
        /*0014*/ 	.word	0xfffffffd
	.align		4
        /*0018*/ 	.word	0x00000000
	.align		4
        /*001c*/ 	.word	0xfffffffc


//--------------------- .text.huber_error_backward --------------------------
	.section	.text.huber_error_backward,"ax",@progbits
	.align	128
        .global         huber_error_backward
        .type           huber_error_backward,@function
        .size           huber_error_backward,(.L_x_28 - huber_error_backward)
        .other          huber_error_backward,@"STO_CUDA_ENTRY STV_DEFAULT"
huber_error_backward:
.text.huber_error_backward:
[----:B------:R-:W-:Y:S01]  /*0000*/  LDC R1, c[0x0][0x37c] ;  /* 0x0000df00ff017b82 */ /* 0x000fe20000000800 */
[----:B------:R-:W0:Y:S07]  /*0010*/  S2R R3, SR_TID.X ;  /* 0x0000000000037919 */ /* 0x000e2e0000002100 */
[----:B------:R-:W0:Y:S01]  /*0020*/  S2UR UR4, SR_CTAID.X ;  /* 0x00000000000479c3 */ /* 0x000e220000002500 */
[----:B------:R-:W1:Y:S07]  /*0030*/  LDCU.64 UR6, c[0x0][0x388] ;  /* 0x00007100ff0677ac */ /* 0x000e6e0008000a00 */
[----:B------:R-:W0:Y:S02]  /*0040*/  LDC R0, c[0x0][0x360] ;  /* 0x0000d800ff007b82 */ /* 0x000e240000000800 */
[----:B0-----:R-:W-:-:S05]  /*0050*/  IMAD R0, R0, UR4, R3 ;  /* 0x0000000400007c24 */ /* 0x001fca000f8e0203 */
[----:B-1----:R-:W-:-:S04]  /*0060*/  ISETP.GE.U32.AND P0, PT, R0, UR6, PT ;  /* 0x0000000600007c0c */ /* 0x002fc8000bf06070 */
[----:B------:R-:W-:-:S13]  /*0070*/  ISETP.GE.U32.AND.EX P0, PT, RZ, UR7, PT, P0 ;  /* 0x00000007ff007c0c */ /* 0x000fda000bf06100 */
[----:B------:R-:W-:Y:S05]  /*0080*/  @P0 EXIT ;  /* 0x000000000000094d */ /* 0x000fea0003800000 */
[----:B------:R-:W0:Y:S01]  /*0090*/  LDCU.64 UR8, c[0x0][0x390] ;  /* 0x00007200ff0877ac */ /* 0x000e220008000a00 */
[----:B------:R-:W-:Y:S01]  /*00a0*/  CS2R R12, SRZ ;  /* 0x00000000000c7805 */ /* 0x000fe2000001ff00 */
[----:B------:R-:W1:Y:S01]  /*00b0*/  LDCU.64 UR10, c[0x0][0x358] ;  /* 0x00006b00ff0a77ac */ /* 0x000e620008000a00 */
[----:B------:R-:W-:Y:S01]  /*00c0*/  UMOV UR5, URZ ;  /* 0x000000ff00057c82 */ /* 0x000fe20008000000 */
[----:B0-----:R-:W-:-:S04]  /*00d0*/  UISETP.NE.U32.AND UP0, UPT, UR8, URZ, UPT ;  /* 0x000000ff0800728c */ /* 0x001fc8000bf05070 */
[----:B------:R-:W-:-:S09]  /*00e0*/  UISETP.NE.AND.EX UP0, UPT, UR9, URZ, UPT, UP0 ;  /* 0x000000ff0900728c */ /* 0x000fd2000bf05300 */
[----:B-1----:R-:W-:Y:S05]  /*00f0*/  BRA.U !UP0, `(.L_x_0) ;  /* 0x0000000108fc7547 */ /* 0x002fea000b800000 */
[----:B------:R-:W0:Y:S01]  /*0100*/  LDC.64 R14, c[0x0][0x3b0] ;  /* 0x0000ec00ff0e7b82 */ /* 0x000e220000000a00 */
[----:B------:R-:W-:Y:S01]  /*0110*/  IMAD.MOV.U32 R16, RZ, RZ, R0 ;  /* 0x000000ffff107224 */ /* 0x000fe200078e0000 */
[----:B------:R-:W1:Y:S01]  /*0120*/  LDCU.64 UR8, c[0x0][0x390] ;  /* 0x00007200ff0877ac */ /* 0x000e620008000a00 */
[----:B------:R-:W-:Y:S01]  /*0130*/  IMAD.MOV.U32 R11, RZ, RZ, RZ ;  /* 0x000000ffff0b7224 */ /* 0x000fe200078e00ff */
[----:B------:R-:W2:Y:S01]  /*0140*/  LDCU.128 UR12, c[0x0][0x390] ;  /* 0x00007200ff0c77ac */ /* 0x000ea20008000c00 */
[----:B------:R-:W-:-:S05]  /*0150*/  UMOV UR4, URZ ;  /* 0x000000ff00047c82 */ /* 0x000fca0008000000 */
.L_x_3:
[----:B------:R-:W-:Y:S02]  /*0160*/  LOP3.LUT R12, RZ, R12, RZ, 0x33, !PT ;  /* 0x0000000cff0c7212 */ /* 0x000fe400078e33ff */
[----:B------:R-:W-:Y:S02]  /*0170*/  LOP3.LUT R3, RZ, R13, RZ, 0x33, !PT ;  /* 0x0000000dff037212 */ /* 0x000fe400078e33ff */
[----:B--2---:R-:W-:-:S04]  /*0180*/  IADD3 R12, P0, PT, R12, UR12, RZ ;  /* 0x0000000c0c0c7c10 */ /* 0x004fc8000ff1e0ff */
[----:B------:R-:W-:Y:S01]  /*0190*/  IADD3.X R3, PT, PT, R3, UR13, RZ, P0, !PT ;  /* 0x0000000d03037c10 */ /* 0x000fe200087fe4ff */
[----:B------:R-:W-:-:S03]  /*01a0*/  IMAD.SHL.U32 R18, R12, 0x8, RZ ;  /* 0x000000080c127824 */ /* 0x000fc600078e00ff */
[----:B------:R-:W-:Y:S02]  /*01b0*/  SHF.L.U64.HI R2, R12, 0x3, R3 ;  /* 0x000000030c027819 */ /* 0x000fe40000010203 */
[----:B------:R-:W-:Y:S02]  /*01c0*/  LOP3.LUT R18, R18, 0xfffffff8, RZ, 0xc0, !PT ;  /* 0xfffffff812127812 */ /* 0x000fe400078ec0ff */
[----:B------:R-:W-:Y:S02]  /*01d0*/  LOP3.LUT R2, R2, 0x7, RZ, 0xc0, !PT ;  /* 0x0000000702027812 */ /* 0x000fe400078ec0ff */
[----:B------:R-:W-:-:S04]  /*01e0*/  IADD3 R18, P0, PT, R18, UR14, RZ ;  /* 0x0000000e12127c10 */ /* 0x000fc8000ff1e0ff */
[----:B------:R-:W-:-:S06]  /*01f0*/  IADD3.X R19, PT, PT, R2, UR15, RZ, P0, !PT ;  /* 0x0000000f02137c10 */ /* 0x000fcc00087fe4ff */
[----:B------:R-:W2:Y:S02]  /*0200*/  LDG.E.64 R18, desc[UR10][R18.64] ;  /* 0x0000000a12127981 */ /* 0x000ea4000c1e1b00 */
[----:B--2---:R-:W-:-:S13]  /*0210*/  ISETP.NE.U32.AND P0, PT, R19, RZ, PT ;  /* 0x000000ff1300720c */ /* 0x004fda0003f05070 */
[----:B------:R-:W-:Y:S05]  /*0220*/  @P0 BRA `(.L_x_1) ;  /* 0x0000000000580947 */ /* 0x000fea0003800000 */
[----:B------:R-:W2:Y:S01]  /*0230*/  I2F.U32.RP R4, R18 ;  /* 0x0000001200047306 */ /* 0x000ea20000209000 */
[----:B------:R-:W-:Y:S02]  /*0240*/  IADD3 R5, PT, PT, RZ, -R18, RZ ;  /* 0x80000012ff057210 */ /* 0x000fe40007ffe0ff */
[----:B------:R-:W-:-:S05]  /*0250*/  ISETP.NE.U32.AND P2, PT, R18, RZ, PT ;  /* 0x000000ff1200720c */ /* 0x000fca0003f45070 */
[----:B--2---:R-:W2:Y:S02]  /*0260*/  MUFU.RCP R4, R4 ;  /* 0x0000000400047308 */ /* 0x004ea40000001000 */
[----:B--2---:R-:W-:-:S06]  /*0270*/  VIADD R2, R4, 0xffffffe ;  /* 0x0ffffffe04027836 */ /* 0x004fcc0000000000 */
[----:B------:R2:W3:Y:S02]  /*0280*/  F2I.FTZ.U32.TRUNC.NTZ R3, R2 ;  /* 0x0000000200037305 */ /* 0x0004e4000021f000 */
[----:B--2---:R-:W-:Y:S02]  /*0290*/  IMAD.MOV.U32 R2, RZ, RZ, RZ ;  /* 0x000000ffff027224 */ /* 0x004fe400078e00ff */
[----:B---3--:R-:W-:-:S04]  /*02a0*/  IMAD R5, R5, R3, RZ ;  /* 0x0000000305057224 */ /* 0x008fc800078e02ff */
[----:B------:R-:W-:-:S06]  /*02b0*/  IMAD.HI.U32 R3, R3, R5, R2 ;  /* 0x0000000503037227 */ /* 0x000fcc00078e0002 */
[----:B------:R-:W-:-:S04]  /*02c0*/  IMAD.HI.U32 R3, R3, R16, RZ ;  /* 0x0000001003037227 */ /* 0x000fc800078e00ff */
[----:B------:R-:W-:-:S04]  /*02d0*/  IMAD.MOV R5, RZ, RZ, -R3 ;  /* 0x000000ffff057224 */ /* 0x000fc800078e0a03 */
[----:B------:R-:W-:-:S05]  /*02e0*/  IMAD R5, R18, R5, R16 ;  /* 0x0000000512057224 */ /* 0x000fca00078e0210 */
[----:B------:R-:W-:-:S13]  /*02f0*/  ISETP.GE.U32.AND P0, PT, R5, R18, PT ;  /* 0x000000120500720c */ /* 0x000fda0003f06070 */
[----:B------:R-:W-:Y:S01]  /*0300*/  @P0 IMAD.IADD R5, R5, 0x1, -R18 ;  /* 0x0000000105050824 */ /* 0x000fe200078e0a12 */
[----:B------:R-:W-:-:S04]  /*0310*/  @P0 IADD3 R3, PT, PT, R3, 0x1, RZ ;  /* 0x0000000103030810 */ /* 0x000fc80007ffe0ff */
[----:B------:R-:W-:-:S13]  /*0320*/  ISETP.GE.U32.AND P1, PT, R5, R18, PT ;  /* 0x000000120500720c */ /* 0x000fda0003f26070 */
[----:B------:R-:W-:Y:S01]  /*0330*/  @P1 VIADD R3, R3, 0x1 ;  /* 0x0000000103031836 */ /* 0x000fe20000000000 */
[----:B------:R-:W-:-:S05]  /*0340*/  @!P2 LOP3.LUT R3, RZ, R18, RZ, 0x33, !PT ;  /* 0x00000012ff03a212 */ /* 0x000fca00078e33ff */
[--C-:B------:R-:W-:Y:S02]  /*0350*/  IMAD.MOV R5, RZ, RZ, -R3.reuse ;  /* 0x000000ffff057224 */ /* 0x100fe400078e0a03 */
[----:B------:R-:W-:Y:S02]  /*0360*/  IMAD.MOV.U32 R4, RZ, RZ, R3 ;  /* 0x000000ffff047224 */ /* 0x000fe400078e0003 */
[----:B------:R-:W-:Y:S01]  /*0370*/  IMAD R18, R18, R5, R16 ;  /* 0x0000000512127224 */ /* 0x000fe200078e0210 */
[----:B------:R-:W-:Y:S06]  /*0380*/  BRA `(.L_x_2) ;  /* 0x00000000001c7947 */ /* 0x000fec0003800000 */
.L_x_1:
[----:B------:R-:W-:Y:S01]  /*0390*/  MOV R6, R16 ;  /* 0x0000001000067202 */ /* 0x000fe20000000f00 */
[----:B------:R-:W-:Y:S01]  /*03a0*/  IMAD.MOV.U32 R4, RZ, RZ, R18 ;  /* 0x000000ffff047224 */ /* 0x000fe200078e0012 */
[----:B------:R-:W-:Y:S01]  /*03b0*/  MOV R2, 0x3e0 ;  /* 0x000003e000027802 */ /* 0x000fe20000000f00 */
[----:B------:R-:W-:-:S07]  /*03c0*/  IMAD.MOV.U32 R3, RZ, RZ, R19 ;  /* 0x000000ffff037224 */ /* 0x000fce00078e0013 */
[----:B01----:R-:W-:Y:S05]  /*03d0*/  CALL.REL.NOINC `($__internal_0_$__cuda_sm20_div_u64) ;  /* 0x0000000800f47944 */ /* 0x003fea0003c00000 */
[----:B------:R-:W-:-:S04]  /*03e0*/  IMAD.MOV R3, RZ, RZ, -R4 ;  /* 0x000000ffff037224 */ /* 0x000fc800078e0a04 */
[----:B------:R-:W-:-:S07]  /*03f0*/  IMAD R18, R18, R3, R16 ;  /* 0x0000000312127224 */ /* 0x000fce00078e0210 */
.L_x_2:
[----:B0-----:R-:W-:-:S04]  /*0400*/  LEA R2, P0, R12, R14, 0x3 ;  /* 0x0000000e0c027211 */ /* 0x001fc800078018ff */
[----:B------:R-:W-:-:S05]  /*0410*/  LEA.HI.X R3, R12, R15, RZ, 0x3, P0 ;  /* 0x0000000f0c037211 */ /* 0x000fca00000f1cff */
[----:B------:R-:W2:Y:S01]  /*0420*/  LDG.E R2, desc[UR10][R2.64] ;  /* 0x0000000a02027981 */ /* 0x000ea2000c1e1900 */
[----:B------:R-:W-:Y:S01]  /*0430*/  UIADD3 UR6, UPT, UPT, UR4, 0x1, URZ ;  /* 0x0000000104067890 */ /* 0x000fe2000fffe0ff */
[----:B------:R-:W-:Y:S01]  /*0440*/  MOV R16, R4 ;  /* 0x0000000400107202 */ /* 0x000fe20000000f00 */
[----:B------:R-:W-:Y:S02]  /*0450*/  UMOV UR7, URZ ;  /* 0x000000ff00077c82 */ /* 0x000fe40008000000 */
[----:B-1----:R-:W-:Y:S01]  /*0460*/  UISETP.GE.U32.AND UP0, UPT, UR6, UR8, UPT ;  /* 0x000000080600728c */ /* 0x002fe2000bf06070 */
[----:B------:R-:W-:Y:S02]  /*0470*/  IMAD.U32 R13, RZ, RZ, UR7 ;  /* 0x00000007ff0d7e24 */ /* 0x000fe4000f8e00ff */
[----:B------:R-:W-:Y:S01]  /*0480*/  IMAD.U32 R12, RZ, RZ, UR6 ;  /* 0x00000006ff0c7e24 */ /* 0x000fe2000f8e00ff */
[----:B------:R-:W-:Y:S01]  /*0490*/  UISETP.GE.U32.AND.EX UP0, UPT, URZ, UR9, UPT, UP0 ;  /* 0x00000009ff00728c */ /* 0x000fe2000bf06100 */
[----:B------:R-:W-:Y:S01]  /*04a0*/  UMOV UR4, UR6 ;  /* 0x0000000600047c82 */ /* 0x000fe20008000000 */
[----:B--2---:R-:W-:-:S07]  /*04b0*/  IMAD R11, R2, R18, R11 ;  /* 0x00000012020b7224 */ /* 0x004fce00078e020b */
[----:B------:R-:W-:Y:S05]  /*04c0*/  BRA.U !UP0, `(.L_x_3) ;  /* 0xfffffffd08247547 */ /* 0x000fea000b83ffff */
[----:B------:R-:W-:Y:S02]  /*04d0*/  HFMA2 R13, -RZ, RZ, 0, 0 ;  /* 0x00000000ff0d7431 */ /* 0x000fe400000001ff */
[----:B------:R-:W-:-:S07]  /*04e0*/  IMAD.MOV.U32 R12, RZ, RZ, R11 ;  /* 0x000000ffff0c7224 */ /* 0x000fce00078e000b */
.L_x_0:
[----:B------:R-:W-:Y:S01]  /*04f0*/  UISETP.NE.U32.AND UP0, UPT, UR8, URZ, UPT ;  /* 0x000000ff0800728c */ /* 0x000fe2000bf05070 */
[----:B------:R-:W-:-:S03]  /*0500*/  CS2R R14, SRZ ;  /* 0x00000000000e7805 */ /* 0x000fc6000001ff00 */
[----:B------:R-:W-:-:S09]  /*0510*/  UISETP.NE.AND.EX UP0, UPT, UR9, URZ, UPT, UP0 ;  /* 0x000000ff0900728c */ /* 0x000fd2000bf05300 */
[----:B------:R-:W-:Y:S05]  /*0520*/  BRA.U !UP0, `(.L_x_4) ;  /* 0x0000000108fc7547 */ /* 0x000fea000b800000 */
[----:B------:R-:W0:Y:S01]  /*0530*/  LDC.64 R16, c[0x0][0x3c8] ;  /* 0x0000f200ff107b82 */ /* 0x000e220000000a00 */
[----:B------:R-:W-:Y:S01]  /*0540*/  IMAD.MOV.U32 R19, RZ, RZ, R0 ;  /* 0x000000ffff137224 */ /* 0x000fe200078e0000 */
[----:B------:R-:W1:Y:S01]  /*0550*/  LDCU.64 UR8, c[0x0][0x390] ;  /* 0x00007200ff0877ac */ /* 0x000e620008000a00 */
[----:B------:R-:W-:Y:S01]  /*0560*/  IMAD.MOV.U32 R11, RZ, RZ, RZ ;  /* 0x000000ffff0b7224 */ /* 0x000fe200078e00ff */
[----:B------:R-:W2:Y:S01]  /*0570*/  LDCU.128 UR12, c[0x0][0x390] ;  /* 0x00007200ff0c77ac */ /* 0x000ea20008000c00 */
[----:B------:R-:W-:-:S05]  /*0580*/  UMOV UR4, URZ ;  /* 0x000000ff00047c82 */ /* 0x000fca0008000000 */
.L_x_7:
        /* <DEDUP_REMOVED lines=14> */
[----:B------:R-:W-:Y:S01]  /*0670*/  IMAD.MOV R5, RZ, RZ, -R14 ;  /* 0x000000ffff057224 */ /* 0x000fe200078e0a0e */
[----:B------:R-:W-:-:S06]  /*0680*/  ISETP.NE.U32.AND P2, PT, R14, RZ, PT ;  /* 0x000000ff0e00720c */ /* 0x000fcc0003f45070 */
[----:B--2---:R-:W2:Y:S02]  /*0690*/  MUFU.RCP R4, R4 ;  /* 0x0000000400047308 */ /* 0x004ea40000001000 */
[----:B--2---:R-:W-:-:S06]  /*06a0*/  IADD3 R2, PT, PT, R4, 0xffffffe, RZ ;  /* 0x0ffffffe04027810 */ /* 0x004fcc0007ffe0ff */
        /* <DEDUP_REMOVED lines=8> */
[----:B------:R-:W-:Y:S01]  /*0730*/  @P0 IADD3 R3, PT, PT, -R14, R3, RZ ;  /* 0x000000030e030210 */ /* 0x000fe20007ffe1ff */
[----:B------:R-:W-:-:S03]  /*0740*/  @P0 VIADD R6, R6, 0x1 ;  /* 0x0000000106060836 */ /* 0x000fc60000000000 */
[----:B------:R-:W-:-:S13]  /*0750*/  ISETP.GE.U32.AND P1, PT, R3, R14, PT ;  /* 0x0000000e0300720c */ /* 0x000fda0003f26070 */
[----:B------:R-:W-:Y:S01]  /*0760*/  @P1 VIADD R6, R6, 0x1 ;  /* 0x0000000106061836 */ /* 0x000fe20000000000 */
[----:B------:R-:W-:-:S04]  /*0770*/  @!P2 LOP3.LUT R6, RZ, R14, RZ, 0x33, !PT ;  /* 0x0000000eff06a212 */ /* 0x000fc800078e33ff */
[----:B------:R-:W-:Y:S01]  /*0780*/  MOV R4, R6 ;  /* 0x0000000600047202 */ /* 0x000fe20000000f00 */
[----:B------:R-:W-:-:S04]  /*0790*/  IMAD.MOV R2, RZ, RZ, -R6 ;  /* 0x000000ffff027224 */ /* 0x000fc800078e0a06 */
[----:B------:R-:W-:Y:S01]  /*07a0*/  IMAD R14, R14, R2, R19 ;  /* 0x000000020e0e7224 */ /* 0x000fe200078e0213 */
[----:B------:R-:W-:Y:S06]  /*07b0*/  BRA `(.L_x_6) ;  /* 0x00000000001c7947 */ /* 0x000fec0003800000 */
.L_x_5:
[----:B------:R-:W-:Y:S01]  /*07c0*/  IMAD.MOV.U32 R6, RZ, RZ, R19 ;  /* 0x000000ffff067224 */ /* 0x000fe200078e0013 */
[----:B------:R-:W-:Y:S01]  /*07d0*/  MOV R2, 0x810 ;  /* 0x0000081000027802 */ /* 0x000fe20000000f00 */
[----:B------:R-:W-:Y:S02]  /*07e0*/  IMAD.MOV.U32 R4, RZ, RZ, R14 ;  /* 0x000000ffff047224 */ /* 0x000fe400078e000e */
[----:B------:R-:W-:-:S07]  /*07f0*/  IMAD.MOV.U32 R3, RZ, RZ, R15 ;  /* 0x000000ffff037224 */ /* 0x000fce00078e000f */
[----:B01----:R-:W-:Y:S05]  /*0800*/  CALL.REL.NOINC `($__internal_0_$__cuda_sm20_div_u64) ;  /* 0x0000000400e87944 */ /* 0x003fea0003c00000 */
[----:B------:R-:W-:-:S05]  /*0810*/  IADD3 R2, PT, PT, -R4, RZ, RZ ;  /* 0x000000ff04027210 */ /* 0x000fca0007ffe1ff */
[----:B------:R-:W-:-:S07]  /*0820*/  IMAD R14, R14, R2, R19 ;  /* 0x000000020e0e7224 */ /* 0x000fce00078e0213 */
.L_x_6:
[----:B0-----:R-:W-:-:S04]  /*0830*/  LEA R2, P0, R18, R16, 0x3 ;  /* 0x0000001012027211 */ /* 0x001fc800078018ff */
[----:B------:R-:W-:-:S05]  /*0840*/  LEA.HI.X R3, R18, R17, RZ, 0x3, P0 ;  /* 0x0000001112037211 */ /* 0x000fca00000f1cff */
[----:B------:R-:W2:Y:S01]  /*0850*/  LDG.E R2, desc[UR10][R2.64] ;  /* 0x0000000a02027981 */ /* 0x000ea2000c1e1900 */
[----:B------:R-:W-:Y:S01]  /*0860*/  UIADD3 UR6, UPT, UPT, UR4, 0x1, URZ ;  /* 0x0000000104067890 */ /* 0x000fe2000fffe0ff */
[----:B------:R-:W-:Y:S01]  /*0870*/  IMAD.MOV.U32 R19, RZ, RZ, R4 ;  /* 0x000000ffff137224 */ /* 0x000fe200078e0004 */
[----:B------:R-:W-:Y:S02]  /*0880*/  UMOV UR7, URZ ;  /* 0x000000ff00077c82 */ /* 0x000fe40008000000 */
[----:B-1----:R-:W-:Y:S01]  /*0890*/  UISETP.GE.U32.AND UP0, UPT, UR6, UR8, UPT ;  /* 0x000000080600728c */ /* 0x002fe2000bf06070 */
[----:B------:R-:W-:Y:S02]  /*08a0*/  IMAD.U32 R15, RZ, RZ, UR7 ;  /* 0x00000007ff0f7e24 */ /* 0x000fe4000f8e00ff */
[----:B------:R-:W-:Y:S01]  /*08b0*/  UMOV UR4, UR6 ;  /* 0x0000000600047c82 */ /* 0x000fe20008000000 */
[----:B------:R-:W-:Y:S01]  /*08c0*/  UISETP.GE.U32.AND.EX UP0, UPT, URZ, UR9, UPT, UP0 ;  /* 0x00000009ff00728c */ /* 0x000fe2000bf06100 */
[----:B--2---:R-:W-:-:S02]  /*08d0*/  IMAD R11, R2, R14, R11 ;  /* 0x0000000e020b7224 */ /* 0x004fc400078e020b */
[----:B------:R-:W-:-:S06]  /*08e0*/  IMAD.U32 R14, RZ, RZ, UR6 ;  /* 0x00000006ff0e7e24 */ /* 0x000fcc000f8e00ff */
[----:B------:R-:W-:Y:S05]  /*08f0*/  BRA.U !UP0, `(.L_x_7) ;  /* 0xfffffffd08247547 */ /* 0x000fea000b83ffff */
[----:B------:R-:W-:Y:S01]  /*0900*/  MOV R14, R11 ;  /* 0x0000000b000e7202 */ /* 0x000fe20000000f00 */
[----:B------:R-:W-:-:S07]  /*0910*/  IMAD.MOV.U32 R15, RZ, RZ, RZ ;  /* 0x000000ffff0f7224 */ /* 0x000fce00078e00ff */
.L_x_4:
[----:B------:R-:W-:Y:S01]  /*0920*/  UISETP.NE.U32.AND UP0, UPT, UR8, URZ, UPT ;  /* 0x000000ff0800728c */ /* 0x000fe2000bf05070 */
[----:B------:R-:W-:-:S03]  /*0930*/  CS2R R2, SRZ ;  /* 0x0000000000027805 */ /* 0x000fc6000001ff00 */
[----:B------:R-:W-:-:S09]  /*0940*/  UISETP.NE.AND.EX UP0, UPT, UR9, URZ, UPT, UP0 ;  /* 0x000000ff0900728c */ /* 0x000fd2000bf05300 */
[----:B------:R-:W-:Y:S05]  /*0950*/  BRA.U !UP0, `(.L_x_8) ;  /* 0x0000000108f87547 */ /* 0x000fea000b800000 */
[----:B------:R-:W0:Y:S01]  /*0960*/  LDC.64 R16, c[0x0][0x3d8] ;  /* 0x0000f600ff107b82 */ /* 0x000e220000000a00 */
[----:B------:R-:W-:Y:S01]  /*0970*/  IMAD.MOV.U32 R20, RZ, RZ, RZ ;  /* 0x000000ffff147224 */ /* 0x000fe200078e00ff */
[----:B------:R-:W1:Y:S01]  /*0980*/  LDCU.64 UR8, c[0x0][0x390] ;  /* 0x00007200ff0877ac */ /* 0x000e620008000a00 */
[----:B------:R-:W2:Y:S01]  /*0990*/  LDCU.128 UR12, c[0x0][0x390] ;  /* 0x00007200ff0c77ac */ /* 0x000ea20008000c00 */
[----:B------:R-:W-:-:S05]  /*09a0*/  UMOV UR4, URZ ;  /* 0x000000ff00047c82 */ /* 0x000fca0008000000 */
.L_x_11:
        /* <DEDUP_REMOVED lines=30> */
[----:B------:R-:W-:-:S05]  /*0b90*/  @!P2 LOP3.LUT R3, RZ, R18, RZ, 0x33, !PT ;  /* 0x00000012ff03a212 */ /* 0x000fca00078e33ff */
[----:B------:R-:W-:-:S04]  /*0ba0*/  IMAD.MOV R5, RZ, RZ, -R3 ;  /* 0x000000ffff057224 */ /* 0x000fc800078e0a03 */
[----:B------:R-:W-:Y:S01]  /*0bb0*/  IMAD R18, R18, R5, R0 ;  /* 0x0000000512127224 */ /* 0x000fe200078e0200 */
[----:B------:R-:W-:Y:S06]  /*0bc0*/  BRA `(.L_x_10) ;  /* 0x0000000000207947 */ /* 0x000fec0003800000 */
.L_x_9:
[----:B------:R-:W-:Y:S01]  /*0bd0*/  MOV R6, R0 ;  /* 0x0000000000067202 */ /* 0x000fe20000000f00 */
[----:B------:R-:W-:Y:S01]  /*0be0*/  IMAD.MOV.U32 R4, RZ, RZ, R18 ;  /* 0x000000ffff047224 */ /* 0x000fe200078e0012 */
[----:B------:R-:W-:Y:S01]  /*0bf0*/  MOV R2, 0xc20 ;  /* 0x00000c2000027802 */ /* 0x000fe20000000f00 */
[----:B------:R-:W-:-:S07]  /*0c00*/  IMAD.MOV.U32 R3, RZ, RZ, R19 ;  /* 0x000000ffff037224 */ /* 0x000fce00078e0013 */
[----:B01----:R-:W-:Y:S05]  /*0c10*/  CALL.REL.NOINC `($__internal_0_$__cuda_sm20_div_u64) ;  /* 0x0000000000e47944 */ /* 0x003fea0003c00000 */
[----:B------:R-:W-:Y:S01]  /*0c20*/  IMAD.MOV R5, RZ, RZ, -R4 ;  /* 0x000000ffff057224 */ /* 0x000fe200078e0a04 */
[----:B------:R-:W-:-:S03]  /*0c30*/  MOV R3, R4 ;  /* 0x0000000400037202 */ /* 0x000fc60000000f00 */
[----:B------:R-:W-:-:S07]  /*0c40*/  IMAD R18, R18, R5, R0 ;  /* 0x0000000512127224 */ /* 0x000fce00078e0200 */
.L_x_10:
[----:B0-----:R-:W-:-:S04]  /*0c50*/  LEA R4, P0, R11, R16, 0x3 ;  /* 0x000000100b047211 */ /* 0x001fc800078018ff */
[----:B------:R-:W-:-:S06]  /*0c60*/  LEA.HI.X R5, R11, R17, RZ, 0x3, P0 ;  /* 0x000000110b057211 */ /* 0x000fcc00000f1cff */
[----:B------:R-:W2:Y:S01]  /*0c70*/  LDG.E R5, desc[UR10][R4.64] ;  /* 0x0000000a04057981 */ /* 0x000ea2000c1e1900 */
[----:B------:R-:W-:Y:S01]  /*0c80*/  UIADD3 UR6, UPT, UPT, UR4, 0x1, URZ ;  /* 0x0000000104067890 */ /* 0x000fe2000fffe0ff */
[----:B------:R-:W-:Y:S01]  /*0c90*/  IMAD.MOV.U32 R0, RZ, RZ, R3 ;  /* 0x000000ffff007224 */ /* 0x000fe200078e0003 */
        /* <DEDUP_REMOVED lines=8> */
[----:B------:R-:W-:Y:S01]  /*0d20*/  MOV R2, R20 ;  /* 0x0000001400027202 */ /* 0x000fe20000000f00 */
[----:B------:R-:W-:-:S07]  /*0d30*/  IMAD.MOV.U32 R3, RZ, RZ, RZ ;  /* 0x000000ffff037224 */ /* 0x000fce00078e00ff */
.L_x_8:
[----:B------:R-:W0:Y:S01]  /*0d40*/  LDCU.64 UR6, c[0x0][0x3b8] ;  /* 0x00007700ff0677ac */ /* 0x000e220008000a00 */
[C---:B------:R-:W-:Y:S01]  /*0d50*/  IMAD.SHL.U32 R11, R14.reuse, 0x4, RZ ;  /* 0x000000040e0b7824 */ /* 0x040fe200078e00ff */
[----:B------:R-:W-:Y:S01]  /*0d60*/  SHF.L.U64.HI R14, R14, 0x2, R15 ;  /* 0x000000020e0e7819 */ /* 0x000fe2000001020f */
[C---:B------:R-:W-:Y:S01]  /*0d70*/  IMAD.SHL.U32 R10, R12.reuse, 0x4, RZ ;  /* 0x000000040c0a7824 */ /* 0x040fe200078e00ff */
[----:B------:R-:W1:Y:S01]  /*0d80*/  LDCU.64 UR4, c[0x0][0x3a0] ;  /* 0x00007400ff0477ac */ /* 0x000e620008000a00 */
[----:B------:R-:W-:Y:S02]  /*0d90*/  SHF.L.U64.HI R12, R12, 0x2, R13 ;  /* 0x000000020c0c7819 */ /* 0x000fe4000001020d */
[----:B0-----:R-:W-:Y:S02]  /*0da0*/  IADD3 R6, P1, PT, R11, UR6, RZ ;  /* 0x000000060b067c10 */ /* 0x001fe4000ff3e0ff */
[----:B-1----:R-:W-:Y:S02]  /*0db0*/  IADD3 R4, P0, PT, R10, UR4, RZ ;  /* 0x000000040a047c10 */ /* 0x002fe4000ff1e0ff */
[----:B------:R-:W-:-:S02]  /*0dc0*/  IADD3.X R7, PT, PT, R14, UR7, RZ, P1, !PT ;  /* 0x000000070e077c10 */ /* 0x000fc40008ffe4ff */
[----:B------:R-:W-:Y:S01]  /*0dd0*/  IADD3.X R5, PT, PT, R12, UR5, RZ, P0, !PT ;  /* 0x000000050c057c10 */ /* 0x000fe200087fe4ff */
[----:B------:R-:W0:Y:S03]  /*0de0*/  LDCU.64 UR4, c[0x0][0x3d0] ;  /* 0x00007a00ff0477ac */ /* 0x000e260008000a00 */
[----:B------:R-:W2:Y:S04]  /*0df0*/  LDG.E R7, desc[UR10][R6.64] ;  /* 0x0000000a06077981 */ /* 0x000ea8000c1e1900 */
[----:B------:R-:W2:Y:S01]  /*0e00*/  LDG.E R4, desc[UR10][R4.64] ;  /* 0x0000000a04047981 */ /* 0x000ea2000c1e1900 */
[----:B------:R-:W-:Y:S01]  /*0e10*/  BSSY.RECONVERGENT B0, `(.L_x_12) ;  /* 0x000000b000007945 */ /* 0x000fe20003800200 */
[----:B------:R-:W-:Y:S01]  /*0e20*/  HFMA2 R0, -RZ, RZ, 0, 0 ;  /* 0x00000000ff007431 */ /* 0x000fe200000001ff */
[----:B0-----:R-:W-:-:S04]  /*0e30*/  LEA R8, P1, R2, UR4, 0x2 ;  /* 0x0000000402087c11 */ /* 0x001fc8000f8210ff */
[----:B------:R-:W-:Y:S01]  /*0e40*/  LEA.HI.X R9, R2, UR5, R3, 0x2, P1 ;  /* 0x0000000502097c11 */ /* 0x000fe200088f1403 */
[----:B--2---:R-:W-:-:S05]  /*0e50*/  FADD R13, R4, -R7 ;  /* 0x80000007040d7221 */ /* 0x004fca0000000000 */
[----:B------:R-:W-:-:S13]  /*0e60*/  FSETP.NEU.AND P0, PT, R13, RZ, PT ;  /* 0x000000ff0d00720b */ /* 0x000fda0003f0d000 */
[----:B------:R-:W-:Y:S05]  /*0e70*/  @!P0 BRA `(.L_x_13) ;  /* 0x0000000000108947 */ /* 0x000fea0003800000 */
[----:B------:R-:W0:Y:S01]  /*0e80*/  LDC R2, c[0x0][0x380] ;  /* 0x0000e000ff027b82 */ /* 0x000e220000000800 */
[----:B------:R-:W-:Y:S01]  /*0e90*/  IMAD.MOV.U32 R0, RZ, RZ, R13 ;  /* 0x000000ffff007224 */ /* 0x000fe200078e000d */
[----:B0-----:R-:W-:-:S13]  /*0ea0*/  FSETP.GEU.AND P0, PT, |R13|, R2, PT ;  /* 0x000000020d00720b */ /* 0x001fda0003f0e200 */
[----:B------:R-:W-:-:S07]  /*0eb0*/  @P0 LOP3.LUT R0, R2, 0x80000000, R13, 0xb8, !PT ;  /* 0x8000000002000812 */ /* 0x000fce00078eb80d */
.L_x_13:
[----:B------:R-:W-:Y:S05]  /*0ec0*/  BSYNC.RECONVERGENT B0 ;  /* 0x0000000000007941 */ /* 0x000fea0003800200 */
.L_x_12:
[----:B------:R-:W0:Y:S01]  /*0ed0*/  LDCU.64 UR4, c[0x0][0x3a8] ;  /* 0x00007500ff0477ac */ /* 0x000e220008000a00 */
[----:B------:R-:W2:Y:S01]  /*0ee0*/  LDG.E R8, desc[UR10][R8.64] ;  /* 0x0000000a08087981 */ /* 0x000ea2000c1e1900 */
[----:B0-----:R-:W-:-:S04]  /*0ef0*/  IADD3 R2, P0, PT, R10, UR4, RZ ;  /* 0x000000040a027c10 */ /* 0x001fc8000ff1e0ff */
[----:B------:R-:W-:Y:S01]  /*0f00*/  IADD3.X R3, PT, PT, R12, UR5, RZ, P0, !PT ;  /* 0x000000050c037c10 */ /* 0x000fe200087fe4ff */
[----:B------:R-:W0:Y:S04]  /*0f10*/  LDCU.64 UR4, c[0x0][0x3c0] ;  /* 0x00007800ff0477ac */ /* 0x000e280008000a00 */
[----:B------:R-:W2:Y:S01]  /*0f20*/  LDG.E R7, desc[UR10][R2.64] ;  /* 0x0000000a02077981 */ /* 0x000ea2000c1e1900 */
[----:B0-----:R-:W-:-:S04]  /*0f30*/  IADD3 R4, P0, PT, R11, UR4, RZ ;  /* 0x000000040b047c10 */ /* 0x001fc8000ff1e0ff */
[----:B------:R-:W-:Y:S01]  /*0f40*/  IADD3.X R5, PT, PT, R14, UR5, RZ, P0, !PT ;  /* 0x000000050e057c10 */ /* 0x000fe200087fe4ff */
[----:B--2---:R-:W-:-:S05]  /*0f50*/  FFMA R7, R8, R0, R7 ;  /* 0x0000000008077223 */ /* 0x004fca0000000007 */
[----:B------:R-:W-:Y:S04]  /*0f60*/  STG.E desc[UR10][R2.64], R7 ;  /* 0x0000000702007986 */ /* 0x000fe8000c10190a */
[----:B------:R-:W2:Y:S02]  /*0f70*/  LDG.E R11, desc[UR10][R4.64] ;  /* 0x0000000a040b7981 */ /* 0x000ea4000c1e1900 */
[----:B--2---:R-:W-:-:S05]  /*0f80*/  FFMA R11, -R8, R0, R11 ;  /* 0x00000000080b7223 */ /* 0x004fca000000010b */
[----:B------:R-:W-:Y:S01]  /*0f90*/  STG.E desc[UR10][R4.64], R11 ;  /* 0x0000000b04007986 */ /* 0x000fe2000c10190a */
[----:B------:R-:W-:Y:S05]  /*0fa0*/  EXIT ;  /* 0x000000000000794d */ /* 0x000fea0003800000 */
        .weak           $__internal_0_$__cuda_sm20_div_u64
        .type           $__internal_0_$__cuda_sm20_div_u64,@function
        .size           $__internal_0_$__cuda_sm20_div_u64,(.L_x_28 - $__internal_0_$__cuda_sm20_div_u64)
$__internal_0_$__cuda_sm20_div_u64:
[----:B------:R-:W-:-:S06]  /*0fb0*/  IMAD.MOV.U32 R5, RZ, RZ, R3 ;  /* 0x000000ffff057224 */ /* 0x000fcc00078e0003 */
[----:B------:R-:W0:Y:S08]  /*0fc0*/  I2F.U64.RP R5, R4 ;  /* 0x0000000400057312 */ /* 0x000e300000309000 */
[----:B0-----:R-:W0:Y:S02]  /*0fd0*/  MUFU.RCP R24, R5 ;  /* 0x0000000500187308 */ /* 0x001e240000001000 */
[----:B0-----:R-:W-:-:S06]  /*0fe0*/  VIADD R24, R24, 0x1ffffffe ;  /* 0x1ffffffe18187836 */ /* 0x001fcc0000000000 */
[----:B------:R-:W0:Y:S02]  /*0ff0*/  F2I.U64.TRUNC R24, R24 ;  /* 0x0000001800187311 */ /* 0x000e24000020d800 */
[----:B0-----:R-:W-:-:S04]  /*1000*/  IMAD.WIDE.U32 R8, R24, R4, RZ ;  /* 0x0000000418087225 */ /* 0x001fc800078e00ff */
[C---:B------:R-:W-:Y:S01]  /*1010*/  IMAD R7, R24.reuse, R3, R9 ;  /* 0x0000000318077224 */ /* 0x040fe200078e0209 */
[----:B------:R-:W-:Y:S01]  /*1020*/  IADD3 R8, P0, PT, RZ, -R8, RZ ;  /* 0x80000008ff087210 */ /* 0x000fe20007f1e0ff */
[----:B------:R-:W-:Y:S02]  /*1030*/  IMAD.MOV.U32 R23, RZ, RZ, R24 ;  /* 0x000000ffff177224 */ /* 0x000fe400078e0018 */
[----:B------:R-:W-:Y:S02]  /*1040*/  IMAD R7, R25, R4, R7 ;  /* 0x0000000419077224 */ /* 0x000fe400078e0207 */
[----:B------:R-:W-:-:S03]  /*1050*/  IMAD.HI.U32 R22, R24, R8, RZ ;  /* 0x0000000818167227 */ /* 0x000fc600078e00ff */
[----:B------:R-:W-:Y:S01]  /*1060*/  IADD3.X R7, PT, PT, RZ, ~R7, RZ, P0, !PT ;  /* 0x80000007ff077210 */ /* 0x000fe200007fe4ff */
[----:B------:R-:W-:-:S04]  /*1070*/  IMAD.MOV.U32 R9, RZ, RZ, RZ ;  /* 0x000000ffff097224 */ /* 0x000fc800078e00ff */
[----:B------:R-:W-:-:S04]  /*1080*/  IMAD.WIDE.U32 R22, P0, R24, R7, R22 ;  /* 0x0000000718167225 */ /* 0x000fc80007800016 */
[C---:B------:R-:W-:Y:S02]  /*1090*/  IMAD R5, R25.reuse, R7, RZ ;  /* 0x0000000719057224 */ /* 0x040fe400078e02ff */
[----:B------:R-:W-:-:S04]  /*10a0*/  IMAD.HI.U32 R8, P1, R25, R8, R22 ;  /* 0x0000000819087227 */ /* 0x000fc80007820016 */
[----:B------:R-:W-:Y:S01]  /*10b0*/  IMAD.HI.U32 R7, R25, R7, RZ ;  /* 0x0000000719077227 */ /* 0x000fe200078e00ff */
[----:B------:R-:W-:-:S03]  /*10c0*/  IADD3 R23, P2, PT, R5, R8, RZ ;  /* 0x0000000805177210 */ /* 0x000fc60007f5e0ff */
[----:B------:R-:W-:Y:S02]  /*10d0*/  IMAD.X R5, R7, 0x1, R25, P0 ;  /* 0x0000000107057824 */ /* 0x000fe400000e0619 */
[----:B------:R-:W-:-:S03]  /*10e0*/  IMAD.WIDE.U32 R24, R23, R4, RZ ;  /* 0x0000000417187225 */ /* 0x000fc600078e00ff */
[----:B------:R-:W-:Y:S01]  /*10f0*/  IADD3.X R5, PT, PT, RZ, RZ, R5, P2, P1 ;  /* 0x000000ffff057210 */ /* 0x000fe200017e2405 */
[----:B------:R-:W-:Y:S01]  /*1100*/  IMAD R8, R23, R3, R25 ;  /* 0x0000000317087224 */ /* 0x000fe200078e0219 */
[----:B------:R-:W-:-:S03]  /*1110*/  IADD3 R10, P0, PT, RZ, -R24, RZ ;  /* 0x80000018ff0a7210 */ /* 0x000fc60007f1e0ff */
[----:B------:R-:W-:Y:S02]  /*1120*/  IMAD R8, R5, R4, R8 ;  /* 0x0000000405087224 */ /* 0x000fe400078e0208 */
[----:B------:R-:W-:-:S04]  /*1130*/  IMAD.HI.U32 R22, R23, R10, RZ ;  /* 0x0000000a17167227 */ /* 0x000fc800078e00ff */
[----:B------:R-:W-:-:S04]  /*1140*/  IMAD.X R8, RZ, RZ, ~R8, P0 ;  /* 0x000000ffff087224 */ /* 0x000fc800000e0e08 */
[----:B------:R-:W-:-:S04]  /*1150*/  IMAD.WIDE.U32 R22, P0, R23, R8, R22 ;  /* 0x0000000817167225 */ /* 0x000fc80007800016 */
[C---:B------:R-:W-:Y:S02]  /*1160*/  IMAD R7, R5.reuse, R8, RZ ;  /* 0x0000000805077224 */ /* 0x040fe400078e02ff */
[----:B------:R-:W-:-:S04]  /*1170*/  IMAD.HI.U32 R10, P1, R5, R10, R22 ;  /* 0x0000000a050a7227 */ /* 0x000fc80007820016 */
[----:B------:R-:W-:Y:S01]  /*1180*/  IMAD.HI.U32 R8, R5, R8, RZ ;  /* 0x0000000805087227 */ /* 0x000fe200078e00ff */
[----:B------:R-:W-:-:S04]  /*1190*/  IADD3 R7, P2, PT, R7, R10, RZ ;  /* 0x0000000a07077210 */ /* 0x000fc80007f5e0ff */
[----:B------:R-:W-:Y:S01]  /*11a0*/  IADD3.X R5, PT, PT, R8, R5, RZ, P0, !PT ;  /* 0x0000000508057210 */ /* 0x000fe200007fe4ff */
[----:B------:R-:W-:-:S03]  /*11b0*/  IMAD.HI.U32 R8, R7, R6, RZ ;  /* 0x0000000607087227 */ /* 0x000fc600078e00ff */
[----:B------:R-:W-:Y:S01]  /*11c0*/  IADD3.X R5, PT, PT, RZ, RZ, R5, P2, P1 ;  /* 0x000000ffff057210 */ /* 0x000fe200017e2405 */
[----:B------:R-:W-:-:S04]  /*11d0*/  IMAD.WIDE.U32 R8, R7, UR5, R8 ;  /* 0x0000000507087c25 */ /* 0x000fc8000f8e0008 */
[C---:B------:R-:W-:Y:S02]  /*11e0*/  IMAD R7, R5.reuse, UR5, RZ ;  /* 0x0000000505077c24 */ /* 0x040fe4000f8e02ff */
[----:B------:R-:W-:-:S04]  /*11f0*/  IMAD.HI.U32 R8, P0, R5, R6, R8 ;  /* 0x0000000605087227 */ /* 0x000fc80007800008 */
[----:B------:R-:W-:Y:S01]  /*1200*/  IMAD.HI.U32 R9, R5, UR5, RZ ;  /* 0x0000000505097c27 */ /* 0x000fe2000f8e00ff */
[----:B------:R-:W-:-:S03]  /*1210*/  IADD3 R5, P1, PT, R7, R8, RZ ;  /* 0x0000000807057210 */ /* 0x000fc60007f3e0ff */
[----:B------:R-:W-:Y:S02]  /*1220*/  IMAD.X R9, RZ, RZ, R9, P0 ;  /* 0x000000ffff097224 */ /* 0x000fe400000e0609 */
[----:B------:R-:W-:-:S03]  /*1230*/  IMAD.WIDE.U32 R22, R5, R4, RZ ;  /* 0x0000000405167225 */ /* 0x000fc600078e00ff */
[----:B------:R-:W-:Y:S01]  /*1240*/  IADD3.X R9, PT, PT, RZ, R9, RZ, P1, !PT ;  /* 0x00000009ff097210 */ /* 0x000fe20000ffe4ff */
[C---:B------:R-:W-:Y:S01]  /*1250*/  IMAD R8, R5.reuse, R3, R23 ;  /* 0x0000000305087224 */ /* 0x040fe200078e0217 */
[----:B------:R-:W-:Y:S01]  /*1260*/  IADD3 R7, P1, PT, -R22, R6, RZ ;  /* 0x0000000616077210 */ /* 0x000fe20007f3e1ff */
[----:B------:R-:W-:Y:S02]  /*1270*/  VIADD R10, R5, 0x1 ;  /* 0x00000001050a7836 */ /* 0x000fe40000000000 */
[-C--:B------:R-:W-:Y:S01]  /*1280*/  IMAD R6, R9, R4.reuse, R8 ;  /* 0x0000000409067224 */ /* 0x080fe200078e0208 */
[----:B------:R-:W-:-:S04]  /*1290*/  ISETP.GE.U32.AND P0, PT, R7, R4, PT ;  /* 0x000000040700720c */ /* 0x000fc80003f06070 */
[----:B------:R-:W-:Y:S02]  /*12a0*/  IADD3.X R6, PT, PT, ~R6, UR5, RZ, P1, !PT ;  /* 0x0000000506067c10 */ /* 0x000fe40008ffe5ff */
[----:B------:R-:W-:Y:S02]  /*12b0*/  IADD3 R8, P1, PT, -R4, R7, RZ ;  /* 0x0000000704087210 */ /* 0x000fe40007f3e1ff */
[----:B------:R-:W-:-:S03]  /*12c0*/  ISETP.GE.U32.AND.EX P0, PT, R6, R3, PT, P0 ;  /* 0x000000030600720c */ /* 0x000fc60003f06100 */
[----:B------:R-:W-:Y:S01]  /*12d0*/  IMAD.X R9, R6, 0x1, ~R3, P1 ;  /* 0x0000000106097824 */ /* 0x000fe200008e0e03 */
[----:B------:R-:W-:Y:S02]  /*12e0*/  SEL R7, R8, R7, P0 ;  /* 0x0000000708077207 */ /* 0x000fe40000000000 */
[----:B------:R-:W-:Y:S02]  /*12f0*/  SEL R10, R10, R5, P0 ;  /* 0x000000050a0a7207 */ /* 0x000fe40000000000 */
[----:B------:R-:W-:Y:S02]  /*1300*/  SEL R6, R9, R6, P0 ;  /* 0x0000000609067207 */ /* 0x000fe40000000000 */
[----:B------:R-:W-:Y:S02]  /*1310*/  ISETP.GE.U32.AND P0, PT, R7, R4, PT ;  /* 0x000000040700720c */ /* 0x000fe40003f06070 */
[----:B------:R-:W-:Y:S02]  /*1320*/  ISETP.NE.U32.AND P1, PT, R4, RZ, PT ;  /* 0x000000ff0400720c */ /* 0x000fe40003f25070 */
[----:B------:R-:W-:-:S02]  /*1330*/  IADD3 R5, PT, PT, R10, 0x1, RZ ;  /* 0x000000010a057810 */ /* 0x000fc40007ffe0ff */
[----:B------:R-:W-:Y:S02]  /*1340*/  ISETP.GE.U32.AND.EX P0, PT, R6, R3, PT, P0 ;  /* 0x000000030600720c */ /* 0x000fe40003f06100 */
[----:B------:R-:W-:Y:S01]  /*1350*/  ISETP.NE.AND.EX P1, PT, R3, RZ, PT, P1 ;  /* 0x000000ff0300720c */ /* 0x000fe20003f25310 */
[----:B------:R-:W-:Y:S01]  /*1360*/  IMAD.MOV.U32 R3, RZ, RZ, 0x0 ;  /* 0x00000000ff037424 */ /* 0x000fe200078e00ff */
[----:B------:R-:W-:-:S04]  /*1370*/  SEL R4, R5, R10, P0 ;  /* 0x0000000a05047207 */ /* 0x000fc80000000000 */
[----:B------:R-:W-:Y:S01]  /*1380*/  SEL R4, R4, 0xffffffff, P1 ;  /* 0xffffffff04047807 */ /* 0x000fe20000800000 */
[----:B------:R-:W-:Y:S06]  /*1390*/  RET.REL.NODEC R2 `(huber_error_backward) ;  /* 0xffffffec02187950 */ /* 0x000fec0003c3ffff */
.L_x_14:
[----:B------:R-:W-:-:S00]  /*13a0*/  BRA `(.L_x_14) ;  /* 0xfffffffc00fc7947 */ /* 0x000fc0000383ffff */
[----:B------:R-:W-:-:S00]  /*13b0*/  NOP ;  /* 0x0000000000007918 */ /* 0x000fc00000000000 */
        /* <DEDUP_REMOVED lines=12> */
.L_x_28:


//--------------------- .text.huber_error_forward --------------------------
	.section	.text.huber_error_forward,"ax",@progbits
	.align	128
        .global         huber_error_forward
        .type           huber_error_forward,@function
        .size           huber_error_forward,(.L_x_29 - huber_error_forward)
        .other          huber_error_forward,@"STO_CUDA_ENTRY STV_DEFAULT"
huber_error_forward:
.text.huber_error_forward:
        /* <DEDUP_REMOVED lines=22> */
.L_x_18:
        /* <DEDUP_REMOVED lines=35> */
.L_x_16:
[----:B------:R-:W-:Y:S01]  /*0390*/  IMAD.MOV.U32 R6, RZ, RZ, R16 ;  /* 0x000000ffff067224 */ /* 0x000fe200078e0010 */
[----:B------:R-:W-:Y:S01]  /*03a0*/  MOV R2, 0x3e0 ;  /* 0x000003e000027802 */ /* 0x000fe20000000f00 */
[----:B------:R-:W-:Y:S02]  /*03b0*/  IMAD.MOV.U32 R4, RZ, RZ, R18 ;  /* 0x000000ffff047224 */ /* 0x000fe400078e0012 */
[----:B------:R-:W-:-:S07]  /*03c0*/  IMAD.MOV.U32 R3, RZ, RZ, R19 ;  /* 0x000000ffff037224 */ /* 0x000fce00078e0013 */
[----:B01----:R-:W-:Y:S05]  /*03d0*/  CALL.REL.NOINC `($__internal_1_$__cuda_sm20_div_u64) ;  /* 0x0000000800c47944 */ /* 0x003fea0003c00000 */
[----:B------:R-:W-:-:S05]  /*03e0*/  IADD3 R3, PT, PT, -R4, RZ, RZ ;  /* 0x000000ff04037210 */ /* 0x000fca0007ffe1ff */
[----:B------:R-:W-:-:S07]  /*03f0*/  IMAD R18, R18, R3, R16 ;  /* 0x0000000312127224 */ /* 0x000fce00078e0210 */
.L_x_17:
        /* <DEDUP_REMOVED lines=15> */
.L_x_15:
        /* <DEDUP_REMOVED lines=10> */
.L_x_22:
[----:B------:R-:W-:Y:S02]  /*0590*/  LOP3.LUT R18, RZ, R14, RZ, 0x33, !PT ;  /* 0x0000000eff127212 */ /* 0x000fe400078e33ff */
[----:B------:R-:W-:Y:S02]  /*05a0*/  LOP3.LUT R3, RZ, R15, RZ, 0x33, !PT ;  /* 0x0000000fff037212 */ /* 0x000fe400078e33ff */
[----:B--2---:R-:W-:-:S04]  /*05b0*/  IADD3 R18, P0, PT, R18, UR12, RZ ;  /* 0x0000000c12127c10 */ /* 0x004fc8000ff1e0ff */
[----:B------:R-:W-:Y:S02]  /*05c0*/  IADD3.X R3, PT, PT, R3, UR13, RZ, P0, !PT ;  /* 0x0000000d03037c10 */ /* 0x000fe400087fe4ff */
[C---:B------:R-:W-:Y:S02]  /*05d0*/  SHF.L.U32 R14, R18.reuse, 0x3, RZ ;  /* 0x00000003120e7819 */ /* 0x040fe400000006ff */
        /* <DEDUP_REMOVED lines=12> */
[----:B--2---:R-:W-:-:S06]  /*06a0*/  VIADD R2, R4, 0xffffffe ;  /* 0x0ffffffe04027836 */ /* 0x004fcc0000000000 */
[----:B------:R2:W3:Y:S02]  /*06b0*/  F2I.FTZ.U32.TRUNC.NTZ R3, R2 ;  /* 0x0000000200037305 */ /* 0x0004e4000021f000 */
[----:B--2---:R-:W-:Y:S02]  /*06c0*/  IMAD.MOV.U32 R2, RZ, RZ, RZ ;  /* 0x000000ffff027224 */ /* 0x004fe400078e00ff */
[----:B---3--:R-:W-:-:S04]  /*06d0*/  IMAD R5, R5, R3, RZ ;  /* 0x0000000305057224 */ /* 0x008fc800078e02ff */
[----:B------:R-:W-:-:S06]  /*06e0*/  IMAD.HI.U32 R6, R3, R5, R2 ;  /* 0x0000000503067227 */ /* 0x000fcc00078e0002 */
[----:B------:R-:W-:-:S05]  /*06f0*/  IMAD.HI.U32 R6, R6, R19, RZ ;  /* 0x0000001306067227 */ /* 0x000fca00078e00ff */
[----:B------:R-:W-:-:S05]  /*0700*/  IADD3 R3, PT, PT, -R6, RZ, RZ ;  /* 0x000000ff06037210 */ /* 0x000fca0007ffe1ff */
[----:B------:R-:W-:-:S05]  /*0710*/  IMAD R3, R14, R3, R19 ;  /* 0x000000030e037224 */ /* 0x000fca00078e0213 */
[----:B------:R-:W-:-:S13]  /*0720*/  ISETP.GE.U32.AND P0, PT, R3, R14, PT ;  /* 0x0000000e0300720c */ /* 0x000fda0003f06070 */
[----:B------:R-:W-:Y:S02]  /*0730*/  @P0 IMAD.IADD R3, R3, 0x1, -R14 ;  /* 0x0000000103030824 */ /* 0x000fe400078e0a0e */
[----:B------:R-:W-:-:S03]  /*0740*/  @P0 VIADD R6, R6, 0x1 ;  /* 0x0000000106060836 */ /* 0x000fc60000000000 */
[----:B------:R-:W-:-:S13]  /*0750*/  ISETP.GE.U32.AND P1, PT, R3, R14, PT ;  /* 0x0000000e0300720c */ /* 0x000fda0003f26070 */
[----:B------:R-:W-:Y:S01]  /*0760*/  @P1 VIADD R6, R6, 0x1 ;  /* 0x0000000106061836 */ /* 0x000fe20000000000 */
[----:B------:R-:W-:-:S04]  /*0770*/  @!P2 LOP3.LUT R6, RZ, R14, RZ, 0x33, !PT ;  /* 0x0000000eff06a212 */ /* 0x000fc800078e33ff */
[----:B------:R-:W-:Y:S01]  /*0780*/  IADD3 R2, PT, PT, -R6, RZ, RZ ;  /* 0x000000ff06027210 */ /* 0x000fe20007ffe1ff */
[----:B------:R-:W-:-:S04]  /*0790*/  IMAD.MOV.U32 R4, RZ, RZ, R6 ;  /* 0x000000ffff047224 */ /* 0x000fc800078e0006 */
[----:B------:R-:W-:Y:S01]  /*07a0*/  IMAD R14, R14, R2, R19 ;  /* 0x000000020e0e7224 */ /* 0x000fe200078e0213 */
[----:B------:R-:W-:Y:S06]  /*07b0*/  BRA `(.L_x_21) ;  /* 0x00000000001c7947 */ /* 0x000fec0003800000 */
.L_x_20:
[----:B------:R-:W-:Y:S01]  /*07c0*/  IMAD.MOV.U32 R6, RZ, RZ, R19 ;  /* 0x000000ffff067224 */ /* 0x000fe200078e0013 */
[----:B------:R-:W-:Y:S01]  /*07d0*/  MOV R3, R15 ;  /* 0x0000000f00037202 */ /* 0x000fe20000000f00 */
[----:B------:R-:W-:Y:S01]  /*07e0*/  IMAD.MOV.U32 R4, RZ, RZ, R14 ;  /* 0x000000ffff047224 */ /* 0x000fe200078e000e */
[----:B------:R-:W-:-:S07]  /*07f0*/  MOV R2, 0x810 ;  /* 0x0000081000027802 */ /* 0x000fce0000000f00 */
[----:B01----:R-:W-:Y:S05]  /*0800*/  CALL.REL.NOINC `($__internal_1_$__cuda_sm20_div_u64) ;  /* 0x0000000400b87944 */ /* 0x003fea0003c00000 */
[----:B------:R-:W-:-:S04]  /*0810*/  IMAD.MOV R2, RZ, RZ, -R4 ;  /* 0x000000ffff027224 */ /* 0x000fc800078e0a04 */
[----:B------:R-:W-:-:S07]  /*0820*/  IMAD R14, R14, R2, R19 ;  /* 0x000000020e0e7224 */ /* 0x000fce00078e0213 */
.L_x_21:
[----:B0-----:R-:W-:-:S04]  /*0830*/  LEA R2, P0, R18, R16, 0x3 ;  /* 0x0000001012027211 */ /* 0x001fc800078018ff */
[----:B------:R-:W-:-:S05]  /*0840*/  LEA.HI.X R3, R18, R17, RZ, 0x3, P0 ;  /* 0x0000001112037211 */ /* 0x000fca00000f1cff */
[----:B------:R-:W2:Y:S01]  /*0850*/  LDG.E R2, desc[UR10][R2.64] ;  /* 0x0000000a02027981 */ /* 0x000ea2000c1e1900 */
[----:B------:R-:W-:Y:S01]  /*0860*/  UIADD3 UR6, UPT, UPT, UR4, 0x1, URZ ;  /* 0x0000000104067890 */ /* 0x000fe2000fffe0ff */
[----:B------:R-:W-:Y:S01]  /*0870*/  IMAD.MOV.U32 R19, RZ, RZ, R4 ;  /* 0x000000ffff137224 */ /* 0x000fe200078e0004 */
[----:B------:R-:W-:Y:S02]  /*0880*/  UMOV UR7, URZ ;  /* 0x000000ff00077c82 */ /* 0x000fe40008000000 */
[----:B-1----:R-:W-:Y:S01]  /*0890*/  UISETP.GE.U32.AND UP0, UPT, UR6, UR8, UPT ;  /* 0x000000080600728c */ /* 0x002fe2000bf06070 */
[----:B------:R-:W-:Y:S02]  /*08a0*/  MOV R15, UR7 ;  /* 0x00000007000f7c02 */ /* 0x000fe40008000f00 */
[----:B------:R-:W-:Y:S01]  /*08b0*/  UMOV UR4, UR6 ;  /* 0x0000000600047c82 */ /* 0x000fe20008000000 */
[----:B------:R-:W-:Y:S01]  /*08c0*/  UISETP.GE.U32.AND.EX UP0, UPT, URZ, UR9, UPT, UP0 ;  /* 0x00000009ff00728c */ /* 0x000fe2000bf06100 */
[----:B--2---:R-:W-:-:S02]  /*08d0*/  IMAD R11, R2, R14, R11 ;  /* 0x0000000e020b7224 */ /* 0x004fc400078e020b */
[----:B------:R-:W-:-:S06]  /*08e0*/  IMAD.U32 R14, RZ, RZ, UR6 ;  /* 0x00000006ff0e7e24 */ /* 0x000fcc000f8e00ff */
[----:B------:R-:W-:Y:S05]  /*08f0*/  BRA.U !UP0, `(.L_x_22) ;  /* 0xfffffffd08247547 */ /* 0x000fea000b83ffff */
[----:B------:R-:W-:Y:S02]  /*0900*/  IMAD.MOV.U32 R14, RZ, RZ, R11 ;  /* 0x000000ffff0e7224 */ /* 0x000fe400078e000b */
[----:B------:R-:W-:-:S07]  /*0910*/  IMAD.MOV.U32 R15, RZ, RZ, RZ ;  /* 0x000000ffff0f7224 */ /* 0x000fce00078e00ff */
.L_x_19:
        /* <DEDUP_REMOVED lines=9> */
.L_x_26:
        /* <DEDUP_REMOVED lines=31> */
[----:B------:R-:W-:-:S05]  /*0ba0*/  IADD3 R5, PT, PT, -R3, RZ, RZ ;  /* 0x000000ff03057210 */ /* 0x000fca0007ffe1ff */
[----:B------:R-:W-:Y:S01]  /*0bb0*/  IMAD R18, R18, R5, R0 ;  /* 0x0000000512127224 */ /* 0x000fe200078e0200 */
[----:B------:R-:W-:Y:S06]  /*0bc0*/  BRA `(.L_x_25) ;  /* 0x0000000000207947 */ /* 0x000fec0003800000 */
.L_x_24:
[----:B------:R-:W-:Y:S01]  /*0bd0*/  IMAD.MOV.U32 R6, RZ, RZ, R0 ;  /* 0x000000ffff067224 */ /* 0x000fe200078e0000 */
[----:B------:R-:W-:Y:S01]  /*0be0*/  MOV R2, 0xc20 ;  /* 0x00000c2000027802 */ /* 0x000fe20000000f00 */
[----:B------:R-:W-:Y:S02]  /*0bf0*/  IMAD.MOV.U32 R4, RZ, RZ, R18 ;  /* 0x000000ffff047224 */ /* 0x000fe400078e0012 */
[----:B------:R-:W-:-:S07]  /*0c00*/  IMAD.MOV.U32 R3, RZ, RZ, R19 ;  /* 0x000000ffff037224 */ /* 0x000fce00078e0013 */
[----:B01----:R-:W-:Y:S05]  /*0c10*/  CALL.REL.NOINC `($__internal_1_$__cuda_sm20_div_u64) ;  /* 0x0000000000b47944 */ /* 0x003fea0003c00000 */
[----:B------:R-:W-:Y:S01]  /*0c20*/  IADD3 R5, PT, PT, -R4, RZ, RZ ;  /* 0x000000ff04057210 */ /* 0x000fe20007ffe1ff */
[----:B------:R-:W-:-:S04]  /*0c30*/  IMAD.MOV.U32 R3, RZ, RZ, R4 ;  /* 0x000000ffff037224 */ /* 0x000fc800078e0004 */
[----:B------:R-:W-:-:S07]  /*0c40*/  IMAD R18, R18, R5, R0 ;  /* 0x0000000512127224 */ /* 0x000fce00078e0200 */
.L_x_25:
[----:B0-----:R-:W-:-:S04]  /*0c50*/  LEA R4, P0, R11, R16, 0x3 ;  /* 0x000000100b047211 */ /* 0x001fc800078018ff */
[----:B------:R-:W-:-:S06]  /*0c60*/  LEA.HI.X R5, R11, R17, RZ, 0x3, P0 ;  /* 0x000000110b057211 */ /* 0x000fcc00000f1cff */
[----:B------:R-:W2:Y:S01]  /*0c70*/  LDG.E R5, desc[UR10][R4.64] ;  /* 0x0000000a04057981 */ /* 0x000ea2000c1e1900 */
[----:B------:R-:W-:Y:S01]  /*0c80*/  UIADD3 UR6, UPT, UPT, UR4, 0x1, URZ ;  /* 0x0000000104067890 */ /* 0x000fe2000fffe0ff */
[----:B------:R-:W-:Y:S01]  /*0c90*/  IMAD.MOV.U32 R0, RZ, RZ, R3 ;  /* 0x000000ffff007224 */ /* 0x000fe200078e0003 */
[----:B------:R-:W-:Y:S02]  /*0ca0*/  UMOV UR7, URZ ;  /* 0x000000ff00077c82 */ /* 0x000fe40008000000 */
[----:B-1----:R-:W-:Y:S01]  /*0cb0*/  UISETP.GE.U32.AND UP0, UPT, UR6, UR8, UPT ;  /* 0x000000080600728c */ /* 0x002fe2000bf06070 */
[----:B------:R-:W-:Y:S01]  /*0cc0*/  MOV R3, UR7 ;  /* 0x0000000700037c02 */ /* 0x000fe20008000f00 */
[----:B------:R-:W-:Y:S01]  /*0cd0*/  IMAD.U32 R2, RZ, RZ, UR6 ;  /* 0x00000006ff027e24 */ /* 0x000fe2000f8e00ff */
[----:B------:R-:W-:Y:S01]  /*0ce0*/  UMOV UR4, UR6 ;  /* 0x0000000600047c82 */ /* 0x000fe20008000000 */
[----:B------:R-:W-:Y:S01]  /*0cf0*/  UISETP.GE.U32.AND.EX UP0, UPT, URZ, UR9, UPT, UP0 ;  /* 0x00000009ff00728c */ /* 0x000fe2000bf06100 */
[----:B--2---:R-:W-:-:S08]  /*0d00*/  IMAD R20, R5, R18, R20 ;  /* 0x0000001205147224 */ /* 0x004fd000078e0214 */
[----:B------:R-:W-:Y:S05]  /*0d10*/  BRA.U !UP0, `(.L_x_26) ;  /* 0xfffffffd08247547 */ /* 0x000fea000b83ffff */
[----:B------:R-:W-:Y:S02]  /*0d20*/  IMAD.MOV.U32 R2, RZ, RZ, R20 ;  /* 0x000000ffff027224 */ /* 0x000fe400078e0014 */
[----:B------:R-:W-:-:S07]  /*0d30*/  IMAD.MOV.U32 R3, RZ, RZ, RZ ;  /* 0x000000ffff037224 */ /* 0x000fce00078e00ff */
.L_x_23:
[----:B------:R-:W0:Y:S01]  /*0d40*/  LDCU.64 UR8, c[0x0][0x3b0] ;  /* 0x00007600ff0877ac */ /* 0x000e220008000a00 */
[----:B------:R-:W1:Y:S01]  /*0d50*/  LDCU.64 UR6, c[0x0][0x3a0] ;  /* 0x00007400ff0677ac */ /* 0x000e620008000a00 */
[----:B------:R-:W2:Y:S01]  /*0d60*/  LDCU UR4, c[0x0][0x380] ;  /* 0x00007000ff0477ac */ /* 0x000ea20008000800 */
[----:B0-----:R-:W-:Y:S02]  /*0d70*/  LEA R6, P1, R14, UR8, 0x2 ;  /* 0x000000080e067c11 */ /* 0x001fe4000f8210ff */
[----:B-1----:R-:W-:Y:S02]  /*0d80*/  LEA R4, P0, R12, UR6, 0x2 ;  /* 0x000000060c047c11 */ /* 0x002fe4000f8010ff */
[----:B------:R-:W-:Y:S02]  /*0d90*/  LEA.HI.X R7, R14, UR9, R15, 0x2, P1 ;  /* 0x000000090e077c11 */ /* 0x000fe400088f140f */
[----:B------:R-:W-:-:S04]  /*0da0*/  LEA.HI.X R5, R12, UR7, R13, 0x2, P0 ;  /* 0x000000070c057c11 */ /* 0x000fc800080f140d */
[----:B------:R-:W3:Y:S04]  /*0db0*/  LDG.E R7, desc[UR10][R6.64] ;  /* 0x0000000a06077981 */ /* 0x000ee8000c1e1900 */
[----:B------:R-:W3:Y:S02]  /*0dc0*/  LDG.E R4, desc[UR10][R4.64] ;  /* 0x0000000a04047981 */ /* 0x000ee4000c1e1900 */
[----:B---3--:R-:W-:-:S05]  /*0dd0*/  FADD R0, R4, -R7 ;  /* 0x8000000704007221 */ /* 0x008fca0000000000 */
[----:B--2---:R-:W-:-:S13]  /*0de0*/  FSETP.GEU.AND P0, PT, |R0|, UR4, PT ;  /* 0x0000000400007c0b */ /* 0x004fda000bf0e200 */
[----:B------:R-:W0:Y:S01]  /*0df0*/  @!P0 LDC.64 R8, c[0x0][0x3c0] ;  /* 0x0000f000ff088b82 */ /* 0x000e220000000a00 */
[----:B------:R-:W-:Y:S01]  /*0e00*/  @!P0 FMUL.D2 R11, R0, R0 ;  /* 0x00000000000b8220 */ /* 0x000fe20000300000 */
[----:B0-----:R-:W-:-:S04]  /*0e10*/  @!P0 LEA R8, P1, R2, R8, 0x2 ;  /* 0x0000000802088211 */ /* 0x001fc800078210ff */
[----:B------:R-:W-:-:S05]  /*0e20*/  @!P0 LEA.HI.X R9, R2, R9, R3, 0x2, P1 ;  /* 0x0000000902098211 */ /* 0x000fca00008f1403 */
[----:B------:R0:W-:Y:S01]  /*0e30*/  @!P0 STG.E desc[UR10][R8.64], R11 ;  /* 0x0000000b08008986 */ /* 0x0001e2000c10190a */
[----:B------:R-:W-:Y:S05]  /*0e40*/  @!P0 EXIT ;  /* 0x000000000000894d */ /* 0x000fea0003800000 */
[----:B------:R-:W-:Y:S01]  /*0e50*/  F2F.F64.F32 R6, |R0| ;  /* 0x4000000000067310 */ /* 0x000fe20000201800 */
[----:B------:R-:W1:Y:S07]  /*0e60*/  LDCU.64 UR6, c[0x0][0x3c0] ;  /* 0x00007800ff0677ac */ /* 0x000e6e0008000a00 */
[----:B------:R-:W2:Y:S02]  /*0e70*/  F2F.F64.F32 R4, UR4 ;  /* 0x0000000400047d10 */ /* 0x000ea40008201800 */
[----:B--2---:R-:W-:-:S08]  /*0e80*/  DFMA R6, R4, -0.5, R6 ;  /* 0xbfe000000406782b */ /* 0x004fd00000000006 */
[----:B------:R-:W-:Y:S01]  /*0e90*/  DMUL R6, R4, R6 ;  /* 0x0000000604067228 */ /* 0x000fe20000000000 */
[----:B-1----:R-:W-:-:S04]  /*0ea0*/  LEA R4, P0, R2, UR6, 0x2 ;  /* 0x0000000602047c11 */ /* 0x002fc8000f8010ff */
[----:B------:R-:W-:-:S05]  /*0eb0*/  LEA.HI.X R5, R2, UR7, R3, 0x2, P0 ;  /* 0x0000000702057c11 */ /* 0x000fca00080f1403 */
[----:B------:R-:W1:Y:S02]  /*0ec0*/  F2F.F32.F64 R7, R6 ;  /* 0x0000000600077310 */ /* 0x000e640000301000 */
[----:B-1----:R-:W-:Y:S01]  /*0ed0*/  STG.E desc[UR10][R4.64], R7 ;  /* 0x0000000704007986 */ /* 0x002fe2000c10190a */
[----:B------:R-:W-:Y:S05]  /*0ee0*/  EXIT ;  /* 0x000000000000794d */ /* 0x000fea0003800000 */
        .weak           $__internal_1_$__cuda_sm20_div_u64
        .type           $__internal_1_$__cuda_sm20_div_u64,@function
        .size           $__internal_1_$__cuda_sm20_div_u64,(.L_x_29 - $__internal_1_$__cuda_sm20_div_u64)
$__internal_1_$__cuda_sm20_div_u64:
[----:B------:R-:W-:-:S06]  /*0ef0*/  MOV R5, R3 ;  /* 0x0000000300057202 */ /* 0x000fcc0000000f00 */
[----:B------:R-:W0:Y:S08]  /*0f00*/  I2F.U64.RP R5, R4 ;  /* 0x0000000400057312 */ /* 0x000e300000309000 */
[----:B0-----:R-:W0:Y:S02]  /*0f10*/  MUFU.RCP R24, R5 ;  /* 0x0000000500187308 */ /* 0x001e240000001000 */
[----:B0-----:R-:W-:-:S06]  /*0f20*/  VIADD R24, R24, 0x1ffffffe ;  /* 0x1ffffffe18187836 */ /* 0x001fcc0000000000 */
[----:B------:R-:W0:Y:S02]  /*0f30*/  F2I.U64.TRUNC R24, R24 ;  /* 0x0000001800187311 */ /* 0x000e24000020d800 */
[----:B0-----:R-:W-:Y:S01]  /*0f40*/  IMAD.WIDE.U32 R8, R24, R4, RZ ;  /* 0x0000000418087225 */ /* 0x001fe200078e00ff */
[----:B------:R-:W-:-:S03]  /*0f50*/  MOV R23, R24 ;  /* 0x0000001800177202 */ /* 0x000fc60000000f00 */
[C---:B------:R-:W-:Y:S01]  /*0f60*/  IMAD R7, R24.reuse, R3, R9 ;  /* 0x0000000318077224 */ /* 0x040fe200078e0209 */
[----:B------:R-:W-:Y:S01]  /*0f70*/  IADD3 R8, P0, PT, RZ, -R8, RZ ;  /* 0x80000008ff087210 */ /* 0x000fe20007f1e0ff */
[----:B------:R-:W-:Y:S02]  /*0f80*/  IMAD.MOV.U32 R9, RZ, RZ, RZ ;  /* 0x000000ffff097224 */ /* 0x000fe400078e00ff */
[----:B------:R-:W-:Y:S02]  /*0f90*/  IMAD R7, R25, R4, R7 ;  /* 0x0000000419077224 */ /* 0x000fe400078e0207 */
[----:B------:R-:W-:-:S04]  /*0fa0*/  IMAD.HI.U32 R22, R24, R8, RZ ;  /* 0x0000000818167227 */ /* 0x000fc800078e00ff */
[----:B------:R-:W-:-:S04]  /*0fb0*/  IMAD.X R7, RZ, RZ, ~R7, P0 ;  /* 0x000000ffff077224 */ /* 0x000fc800000e0e07 */
        /* <DEDUP_REMOVED lines=49> */
[----:B------:R-:W-:Y:S06]  /*12d0*/  RET.REL.NODEC R2 `(huber_error_forward) ;  /* 0xffffffec02487950 */ /* 0x000fec0003c3ffff */
.L_x_27:
        /* <DEDUP_REMOVED lines=10> */
.L_x_29:


//--------------------- .nv.shared.reserved.0     --------------------------
	.section	.nv.shared.reserved.0,"aw",@nobits
	.weak		__nv_reservedSMEM_offset_0_alias
	.size		__nv_reservedSMEM_offset_0_alias, 0, 64
	.other		__nv_reservedSMEM_offset_0_alias,@"STO_CUDA_RESERVED_SHARED STV_DEFAULT"
__nv_reservedSMEM_offset_0_alias:
	.zero		0
	.zero		64


//--------------------- .nv.constant0.huber_error_backward --------------------------
	.section	.nv.constant0.huber_error_backward,"a",@progbits
	.sectionflags	@""
	.align	4
.nv.constant0.huber_error_backward:
	.zero		992


//--------------------- .nv.constant0.huber_error_forward --------------------------
	.section	.nv.constant0.huber_error_forward,"a",@progbits
	.sectionflags	@""
	.align	4
.nv.constant0.huber_error_forward:
	.zero		976


//--------------------- SYMBOLS --------------------------

	.type		.nv.reservedSmem.offset0,@object
	.size		.nv.reservedSmem.offset0,0x4
